// auto-generated by cutlass_sweep.gemm — config: {"arch": "sm_100", "cluster_m": 1, "cluster_n": 1, "dtype": "fp32", "dtype_b": "fp32", "layout": "nn", "stages": 0, "tile_k": 64, "tile_m": 128, "tile_n": 64}
#include "cutlass/cutlass.h"
#include "cutlass/gemm/collective/collective_builder.hpp"
#include "cutlass/gemm/device/gemm_universal_adapter.h"
#include "cutlass/gemm/kernel/gemm_universal.hpp"
#include "cutlass/epilogue/collective/collective_builder.hpp"

using ElemA = float;
using ElemB = float;
using ElemCD = float;
using Acc  = float;
using TileShape    = cute::Shape<cute::_128, cute::_64, cute::_64>;
using ClusterShape = cute::Shape<cute::_1, cute::_1, cute::_1>;

using CollectiveEpilogue = typename cutlass::epilogue::collective::CollectiveBuilder<
    cutlass::arch::Sm100, cutlass::arch::OpClassTensorOp,
    TileShape, ClusterShape,
    cutlass::epilogue::collective::EpilogueTileAuto,
    Acc, Acc,
    ElemCD, cutlass::layout::RowMajor, 128 / cutlass::sizeof_bits<ElemCD>::value,
    ElemCD, cutlass::layout::RowMajor, 128 / cutlass::sizeof_bits<ElemCD>::value,
    cutlass::epilogue::collective::EpilogueScheduleAuto
  >::CollectiveOp;

using CollectiveMainloop = typename cutlass::gemm::collective::CollectiveBuilder<
    cutlass::arch::Sm100, cutlass::arch::OpClassTensorOp,
    ElemA, cutlass::layout::RowMajor, 128 / cutlass::sizeof_bits<ElemA>::value,
    ElemB, cutlass::layout::RowMajor, 128 / cutlass::sizeof_bits<ElemB>::value,
    Acc,
    TileShape, ClusterShape,
    cutlass::gemm::collective::StageCountAutoCarveout<static_cast<int>(sizeof(typename CollectiveEpilogue::SharedStorage))>,
    cutlass::gemm::collective::KernelScheduleAuto
  >::CollectiveOp;

using GemmKernel = cutlass::gemm::kernel::GemmUniversal<
    cute::Shape<int,int,int,int>,
    CollectiveMainloop,
    CollectiveEpilogue
>;
using Gemm = cutlass::gemm::device::GemmUniversalAdapter<GemmKernel>;

// Force the device kernel symbol into the cubin without needing a host main.
auto* _anchor = &cutlass::device_kernel<GemmKernel>;


// ===== COMPILED SASS (sm_100a) =====

	.target	sm_100a

	.elftype	@"ET_EXEC"


//--------------------- .note.nv.tkinfo           --------------------------
	.section	.note.nv.tkinfo,"",@"SHT_NOTE"
	.sectionflags	@"SHF_NOTE_NV_TKINFO"
	.tkinfo
        /*0018*/ 	.word	0x00000002
        /*0030*/ 	.string	""
        /*0030*/ 	.string	"ptxas"
        /*0030*/ 	.string	"Cuda compilation tools, release 13.0, V13.0.88"
        /*0030*/ 	.string	"Build cuda_13.0.r13.0/compiler.36424714_0"
        /*0030*/ 	.string	"-arch sm_100a -m 64 "



//--------------------- .note.nv.cuinfo           --------------------------
	.section	.note.nv.cuinfo,"",@"SHT_NOTE"
	.sectionflags	@"SHF_NOTE_NV_CUINFO"
        /*0018*/ 	.short	0x0002
        /*001a*/ 	.short	0x0064
        /*001c*/ 	.short	0x0082
	.zero		2


//--------------------- .nv.info                  --------------------------
	.section	.nv.info,"",@"SHT_CUDA_INFO"
	.align	4


	//----- nvinfo : EIATTR_REGCOUNT
	.align		4
        /*0000*/ 	.byte	0x04, 0x2f
        /*0002*/ 	.short	(.L_19 - .L_18)
	.align		4
.L_18:
        /*0004*/ 	.word	index@(_ZN7cutlass13device_kernelINS_4gemm6kernel13GemmUniversalIN4cute5tupleIJiiiiEEENS1_10collective13CollectiveMmaINS1_35MainloopSm100TmaUmmaWarpSpecializedILi4ELi2ELi4ENS5_IJNS4_1CILi1EEESB_SB_EEEEENS5_IJNSA_ILi128EEENSA_ILi64EEESF_EEEfNS5_IJlSB_lEEEfNS5_IJSB_llEEENS4_8TiledMMAINS4_8MMA_AtomIJNS4_17SM100_MMA_TF32_SSINS_10tfloat32_tESM_fLi128ELi64ELNS4_4UMMA5MajorE0ELSO_1ELNSN_7ScaleInE0ELSP_0EEEEEENS4_6LayoutISC_NS5_IJNSA_ILi0EEEST_ST_EEEEENS5_IJNS4_10UnderscoreESW_SW_EEEEENS4_13SM90_TMA_LOADENS4_14ComposedLayoutINS4_7SwizzleILi3ELi4ELi3EEENS4_18smem_ptr_flag_bitsILi32EEENSS_INS5_IJNSA_ILi8EEENSA_ILi32EEEEEENS5_IJS16_SB_EEEEEEEvNS4_8identityESZ_NS10_INS11_ILi2ELi5ELi2EEES14_NSS_INS5_IJS16_NSA_ILi4EEEEEENS5_IJSB_S16_EEEEEEEvS1B_EENS_8epilogue10collective18CollectiveEpilogueINS1J_23Sm100TmaWarpSpecializedILi4ELi2ELi16ELb1ELb0EEEJSG_NS5_IJNSS_ISE_SB_EENSS_INSA_ILi16EEESB_EEEEEfSH_fSH_NS1J_6fusion15FusionCallbacksIS1N_NS1S_17LinearCombinationIffffLNS_15FloatRoundStyleE2EEESG_S1R_JEEENS4_5SM1004TMEM4LOAD26SM100_TMEM_LOAD_32dp32b16xESZ_NS10_INS11_ILi2ELi4ELi3EEES14_NSS_INS5_IJS15_S1P_EEENS5_IJS1P_SB_EEEEEEENS4_39AutoVectorizingCopyWithAssumedAlignmentILi128EEENS4_14SM90_TMA_STOREES26_S28_S28_EEEvvEEEEvNT_6ParamsE)
        /*0008*/ 	.word	0x0000005a


	//----- nvinfo : EIATTR_FRAME_SIZE
	.align		4
.L_19:
        /*000c*/ 	.byte	0x04, 0x11
        /*000e*/ 	.short	(.L_21 - .L_20)
	.align		4
.L_20:
        /*0010*/ 	.word	index@($__internal_2_$__cuda_sm10x_tcgen05_guardrail_trap_unallocated_columns_being_dealloced)
        /*0014*/ 	.word	0x00000000


	//----- nvinfo : EIATTR_FRAME_SIZE
	.align		4
.L_21:
        /*0018*/ 	.byte	0x04, 0x11
        /*001a*/ 	.short	(.L_23 - .L_22)
	.align		4
.L_22:
        /*001c*/ 	.word	index@($__internal_1_$__cuda_sm10x_tcgen05_guardrail_trap_phase_invalid_during_alloc)
        /*0020*/ 	.word	0x00000000


	//----- nvinfo : EIATTR_FRAME_SIZE
	.align		4
.L_23:
        /*0024*/ 	.byte	0x04, 0x11
        /*0026*/ 	.short	(.L_25 - .L_24)
	.align		4
.L_24:
        /*0028*/ 	.word	index@($__internal_0_$__cuda_sm10x_tcgen05_guardrail_trap_col_being_dealloced_not_returned_by_alloc)
        /*002c*/ 	.word	0x00000000


	//----- nvinfo : EIATTR_FRAME_SIZE
	.align		4
.L_25:
        /*0030*/ 	.byte	0x04, 0x11
        /*0032*/ 	.short	(.L_27 - .L_26)
	.align		4
.L_26:
        /*0034*/ 	.word	index@(_ZN7cutlass13device_kernelINS_4gemm6kernel13GemmUniversalIN4cute5tupleIJiiiiEEENS1_10collective13CollectiveMmaINS1_35MainloopSm100TmaUmmaWarpSpecializedILi4ELi2ELi4ENS5_IJNS4_1CILi1EEESB_SB_EEEEENS5_IJNSA_ILi128EEENSA_ILi64EEESF_EEEfNS5_IJlSB_lEEEfNS5_IJSB_llEEENS4_8TiledMMAINS4_8MMA_AtomIJNS4_17SM100_MMA_TF32_SSINS_10tfloat32_tESM_fLi128ELi64ELNS4_4UMMA5MajorE0ELSO_1ELNSN_7ScaleInE0ELSP_0EEEEEENS4_6LayoutISC_NS5_IJNSA_ILi0EEEST_ST_EEEEENS5_IJNS4_10UnderscoreESW_SW_EEEEENS4_13SM90_TMA_LOADENS4_14ComposedLayoutINS4_7SwizzleILi3ELi4ELi3EEENS4_18smem_ptr_flag_bitsILi32EEENSS_INS5_IJNSA_ILi8EEENSA_ILi32EEEEEENS5_IJS16_SB_EEEEEEEvNS4_8identityESZ_NS10_INS11_ILi2ELi5ELi2EEES14_NSS_INS5_IJS16_NSA_ILi4EEEEEENS5_IJSB_S16_EEEEEEEvS1B_EENS_8epilogue10collective18CollectiveEpilogueINS1J_23Sm100TmaWarpSpecializedILi4ELi2ELi16ELb1ELb0EEEJSG_NS5_IJNSS_ISE_SB_EENSS_INSA_ILi16EEESB_EEEEEfSH_fSH_NS1J_6fusion15FusionCallbacksIS1N_NS1S_17LinearCombinationIffffLNS_15FloatRoundStyleE2EEESG_S1R_JEEENS4_5SM1004TMEM4LOAD26SM100_TMEM_LOAD_32dp32b16xESZ_NS10_INS11_ILi2ELi4ELi3EEES14_NSS_INS5_IJS15_S1P_EEENS5_IJS1P_SB_EEEEEEENS4_39AutoVectorizingCopyWithAssumedAlignmentILi128EEENS4_14SM90_TMA_STOREES26_S28_S28_EEEvvEEEEvNT_6ParamsE)
        /*0038*/ 	.word	0x00000000


	//----- nvinfo : EIATTR_MIN_STACK_SIZE
	.align		4
.L_27:
        /*003c*/ 	.byte	0x04, 0x12
        /*003e*/ 	.short	(.L_29 - .L_28)
	.align		4
.L_28:
        /*0040*/ 	.word	index@(_ZN7cutlass13device_kernelINS_4gemm6kernel13GemmUniversalIN4cute5tupleIJiiiiEEENS1_10collective13CollectiveMmaINS1_35MainloopSm100TmaUmmaWarpSpecializedILi4ELi2ELi4ENS5_IJNS4_1CILi1EEESB_SB_EEEEENS5_IJNSA_ILi128EEENSA_ILi64EEESF_EEEfNS5_IJlSB_lEEEfNS5_IJSB_llEEENS4_8TiledMMAINS4_8MMA_AtomIJNS4_17SM100_MMA_TF32_SSINS_10tfloat32_tESM_fLi128ELi64ELNS4_4UMMA5MajorE0ELSO_1ELNSN_7ScaleInE0ELSP_0EEEEEENS4_6LayoutISC_NS5_IJNSA_ILi0EEEST_ST_EEEEENS5_IJNS4_10UnderscoreESW_SW_EEEEENS4_13SM90_TMA_LOADENS4_14ComposedLayoutINS4_7SwizzleILi3ELi4ELi3EEENS4_18smem_ptr_flag_bitsILi32EEENSS_INS5_IJNSA_ILi8EEENSA_ILi32EEEEEENS5_IJS16_SB_EEEEEEEvNS4_8identityESZ_NS10_INS11_ILi2ELi5ELi2EEES14_NSS_INS5_IJS16_NSA_ILi4EEEEEENS5_IJSB_S16_EEEEEEEvS1B_EENS_8epilogue10collective18CollectiveEpilogueINS1J_23Sm100TmaWarpSpecializedILi4ELi2ELi16ELb1ELb0EEEJSG_NS5_IJNSS_ISE_SB_EENSS_INSA_ILi16EEESB_EEEEEfSH_fSH_NS1J_6fusion15FusionCallbacksIS1N_NS1S_17LinearCombinationIffffLNS_15FloatRoundStyleE2EEESG_S1R_JEEENS4_5SM1004TMEM4LOAD26SM100_TMEM_LOAD_32dp32b16xESZ_NS10_INS11_ILi2ELi4ELi3EEES14_NSS_INS5_IJS15_S1P_EEENS5_IJS1P_SB_EEEEEEENS4_39AutoVectorizingCopyWithAssumedAlignmentILi128EEENS4_14SM90_TMA_STOREES26_S28_S28_EEEvvEEEEvNT_6ParamsE)
        /*0044*/ 	.word	0x00000000
.L_29:


//--------------------- .nv.compat                --------------------------
	.section	.nv.compat,"",@"SHT_CUDA_COMPAT_INFO"
	.align	4
        /*0000*/ 	.byte	0x02, 0x09, 0x01, 0x00, 0x02, 0x02, 0x02, 0x00, 0x02, 0x05, 0x05, 0x00, 0x03, 0x07, 0x01, 0x01
        /*0010*/ 	.byte	0x02, 0x03, 0x01, 0x00, 0x02, 0x06, 0x01, 0x00, 0x04, 0x0b, 0x08, 0x00, 0x09, 0x00, 0x00, 0x00
        /*0020*/ 	.byte	0x00, 0x00, 0x00, 0x00


//--------------------- .nv.info._ZN7cutlass13device_kernelINS_4gemm6kernel13GemmUniversalIN4cute5tupleIJiiiiEEENS1_10collective13CollectiveMmaINS1_35MainloopSm100TmaUmmaWarpSpecializedILi4ELi2ELi4ENS5_IJNS4_1CILi1EEESB_SB_EEEEENS5_IJNSA_ILi128EEENSA_ILi64EEESF_EEEfNS5_IJlSB_lEEEfNS5_IJSB_llEEENS4_8TiledMMAINS4_8MMA_AtomIJNS4_17SM100_MMA_TF32_SSINS_10tfloat32_tESM_fLi128ELi64ELNS4_4UMMA5MajorE0ELSO_1ELNSN_7ScaleInE0ELSP_0EEEEEENS4_6LayoutISC_NS5_IJNSA_ILi0EEEST_ST_EEEEENS5_IJNS4_10UnderscoreESW_SW_EEEEENS4_13SM90_TMA_LOADENS4_14ComposedLayoutINS4_7SwizzleILi3ELi4ELi3EEENS4_18smem_ptr_flag_bitsILi32EEENSS_INS5_IJNSA_ILi8EEENSA_ILi32EEEEEENS5_IJS16_SB_EEEEEEEvNS4_8identityESZ_NS10_INS11_ILi2ELi5ELi2EEES14_NSS_INS5_IJS16_NSA_ILi4EEEEEENS5_IJSB_S16_EEEEEEEvS1B_EENS_8epilogue10collective18CollectiveEpilogueINS1J_23Sm100TmaWarpSpecializedILi4ELi2ELi16ELb1ELb0EEEJSG_NS5_IJNSS_ISE_SB_EENSS_INSA_ILi16EEESB_EEEEEfSH_fSH_NS1J_6fusion15FusionCallbacksIS1N_NS1S_17LinearCombinationIffffLNS_15FloatRoundStyleE2EEESG_S1R_JEEENS4_5SM1004TMEM4LOAD26SM100_TMEM_LOAD_32dp32b16xESZ_NS10_INS11_ILi2ELi4ELi3EEES14_NSS_INS5_IJS15_S1P_EEENS5_IJS1P_SB_EEEEEEENS4_39AutoVectorizingCopyWithAssumedAlignmentILi128EEENS4_14SM90_TMA_STOREES26_S28_S28_EEEvvEEEEvNT_6ParamsE --------------------------
	.section	.nv.info._ZN7cutlass13device_kernelINS_4gemm6kernel13GemmUniversalIN4cute5tupleIJiiiiEEENS1_10collective13CollectiveMmaINS1_35MainloopSm100TmaUmmaWarpSpecializedILi4ELi2ELi4ENS5_IJNS4_1CILi1EEESB_SB_EEEEENS5_IJNSA_ILi128EEENSA_ILi64EEESF_EEEfNS5_IJlSB_lEEEfNS5_IJSB_llEEENS4_8TiledMMAINS4_8MMA_AtomIJNS4_17SM100_MMA_TF32_SSINS_10tfloat32_tESM_fLi128ELi64ELNS4_4UMMA5MajorE0ELSO_1ELNSN_7ScaleInE0ELSP_0EEEEEENS4_6LayoutISC_NS5_IJNSA_ILi0EEEST_ST_EEEEENS5_IJNS4_10UnderscoreESW_SW_EEEEENS4_13SM90_TMA_LOADENS4_14ComposedLayoutINS4_7SwizzleILi3ELi4ELi3EEENS4_18smem_ptr_flag_bitsILi32EEENSS_INS5_IJNSA_ILi8EEENSA_ILi32EEEEEENS5_IJS16_SB_EEEEEEEvNS4_8identityESZ_NS10_INS11_ILi2ELi5ELi2EEES14_NSS_INS5_IJS16_NSA_ILi4EEEEEENS5_IJSB_S16_EEEEEEEvS1B_EENS_8epilogue10collective18CollectiveEpilogueINS1J_23Sm100TmaWarpSpecializedILi4ELi2ELi16ELb1ELb0EEEJSG_NS5_IJNSS_ISE_SB_EENSS_INSA_ILi16EEESB_EEEEEfSH_fSH_NS1J_6fusion15FusionCallbacksIS1N_NS1S_17LinearCombinationIffffLNS_15FloatRoundStyleE2EEESG_S1R_JEEENS4_5SM1004TMEM4LOAD26SM100_TMEM_LOAD_32dp32b16xESZ_NS10_INS11_ILi2ELi4ELi3EEES14_NSS_INS5_IJS15_S1P_EEENS5_IJS1P_SB_EEEEEEENS4_39AutoVectorizingCopyWithAssumedAlignmentILi128EEENS4_14SM90_TMA_STOREES26_S28_S28_EEEvvEEEEvNT_6ParamsE,"",@"SHT_CUDA_INFO"
	.sectionflags	@""
	.align	4


	//----- nvinfo : EIATTR_CUDA_API_VERSION
	.align		4
        /*0000*/ 	.byte	0x04, 0x37
        /*0002*/ 	.short	(.L_31 - .L_30)
.L_30:
        /*0004*/ 	.word	0x00000082


	//----- nvinfo : EIATTR_KPARAM_INFO
	.align		4
.L_31:
        /*0008*/ 	.byte	0x04, 0x17
        /*000a*/ 	.short	(.L_33 - .L_32)
.L_32:
        /*000c*/ 	.word	0x00000000
        /*0010*/ 	.short	0x0000
        /*0012*/ 	.short	0x0000
        /*0014*/ 	.byte	0x00, 0xf0, 0x01, 0x20


	//----- nvinfo : EIATTR_AT_ENTRY_FRAGMENTS
	.align		4
.L_33:
        /*0018*/ 	.byte	0x04, 0x4f
        /*001a*/ 	.short	(.L_35 - .L_34)


	//   ....[0]....
.L_34:
        /*001c*/ 	.word	0x00000006


	//----- nvinfo : EIATTR_RESERVED_SMEM_USED
	.align		4
.L_35:
        /*0020*/ 	.byte	0x01, 0x41
	.zero		2


	//----- nvinfo : EIATTR_SPARSE_MMA_MASK
	.align		4
        /*0024*/ 	.byte	0x03, 0x50
        /*0026*/ 	.short	0x0000


	//----- nvinfo : EIATTR_TCGEN05_1CTA_USED
	.align		4
        /*0028*/ 	.byte	0x01, 0x51
	.zero		2


	//----- nvinfo : EIATTR_MAXREG_COUNT
	.align		4
        /*002c*/ 	.byte	0x03, 0x1b
        /*002e*/ 	.short	0x00ff


	//----- nvinfo : EIATTR_NUM_BARRIERS
	.align		4
        /*0030*/ 	.byte	0x02, 0x4c
        /*0032*/ 	.byte	0x07
	.zero		1


	//----- nvinfo : EIATTR_EXTERNS
	.align		4
        /*0034*/ 	.byte	0x04, 0x0f
        /*0036*/ 	.short	(.L_37 - .L_36)


	//   ....[0]....
	.align		4
.L_36:
        /*0038*/ 	.word	index@(__assertfail)


	//----- nvinfo : EIATTR_MERCURY_ISA_VERSION
	.align		4
.L_37:
        /*003c*/ 	.byte	0x03, 0x5f
        /*003e*/ 	.short	0x0101


	//----- nvinfo : EIATTR_INT_WARP_WIDE_INSTR_OFFSETS
	.align		4
        /*0040*/ 	.byte	0x04, 0x31
        /*0042*/ 	.short	(.L_39 - .L_38)


	//   ....[0]....
.L_38:
        /*0044*/ 	.word	0x00001f40


	//   ....[1]....
        /*0048*/ 	.word	0x00003b40


	//   ....[2]....
        /*004c*/ 	.word	0x00003b70


	//   ....[3]....
        /*0050*/ 	.word	0x00003bc0


	//   ....[4]....
        /*0054*/ 	.word	0x000044d0


	//   ....[5]....
        /*0058*/ 	.word	0x00004530


	//   ....[6]....
        /*005c*/ 	.word	0x00004610


	//   ....[7]....
        /*0060*/ 	.word	0x00004680


	//   ....[8]....
        /*0064*/ 	.word	0x00004790


	//   ....[9]....
        /*0068*/ 	.word	0x00004820


	//   ....[10]....
        /*006c*/ 	.word	0x000049f0


	//   ....[11]....
        /*0070*/ 	.word	0x00004b50


	//----- nvinfo : EIATTR_COOP_GROUP_MASK_REGIDS
	.align		4
.L_39:
        /*0074*/ 	.byte	0x04, 0x29
        /*0076*/ 	.short	(.L_41 - .L_40)


	//   ....[0]....
.L_40:
        /*0078*/ 	.word	0xffffffff


	//   ....[1]....
        /*007c*/ 	.word	0xffffffff


	//   ....[2]....
        /*0080*/ 	.word	0xffffffff


	//   ....[3]....
        /*0084*/ 	.word	0xffffffff


	//   ....[4]....
        /*0088*/ 	.word	0xffffffff


	//   ....[5]....
        /*008c*/ 	.word	0xffffffff


	//   ....[6]....
        /*0090*/ 	.word	0xffffffff


	//   ....[7]....
        /*0094*/ 	.word	0xffffffff


	//   ....[8]....
        /*0098*/ 	.word	0xffffffff


	//   ....[9]....
        /*009c*/ 	.word	0xffffffff


	//   ....[10]....
        /*00a0*/ 	.word	0xffffffff


	//   ....[11]....
        /*00a4*/ 	.word	0xffffffff


	//   ....[12]....
        /*00a8*/ 	.word	0xffffffff


	//----- nvinfo : EIATTR_COOP_GROUP_INSTR_OFFSETS
	.align		4
.L_41:
        /*00ac*/ 	.byte	0x04, 0x28
        /*00ae*/ 	.short	(.L_43 - .L_42)


	//   ....[0]....
.L_42:
        /*00b0*/ 	.word	0x00000090


	//   ....[1]....
        /*00b4*/ 	.word	0x000004d0


	//   ....[2]....
        /*00b8*/ 	.word	0x00000640


	//   ....[3]....
        /*00bc*/ 	.word	0x000007e0


	//   ....[4]....
        /*00c0*/ 	.word	0x000008e0


	//   ....[5]....
        /*00c4*/ 	.word	0x00000a50


	//   ....[6]....
        /*00c8*/ 	.word	0x00000bf0


	//   ....[7]....
        /*00cc*/ 	.word	0x00001e20


	//   ....[8]....
        /*00d0*/ 	.word	0x00002c00


	//   ....[9]....
        /*00d4*/ 	.word	0x00002e10


	//   ....[10]....
        /*00d8*/ 	.word	0x00002e40


	//   ....[11]....
        /*00dc*/ 	.word	0x00003a30


	//   ....[12]....
        /*00e0*/ 	.word	0x00003c60


	//----- nvinfo : EIATTR_VRC_CTA_INIT_COUNT
	.align		4
.L_43:
        /*00e4*/ 	.byte	0x02, 0x4a
        /*00e6*/ 	.byte	0x80
	.zero		1


	//----- nvinfo : EIATTR_SYSCALL_OFFSETS
	.align		4
        /*00e8*/ 	.byte	0x04, 0x46
        /*00ea*/ 	.short	(.L_45 - .L_44)


	//   ....[0]....
.L_44:
        /*00ec*/ 	.word	0x000055d0


	//   ....[1]....
        /*00f0*/ 	.word	0x000056c0


	//   ....[2]....
        /*00f4*/ 	.word	0x00005e30


	//   ....[3]....
        /*00f8*/ 	.word	0x000065b0


	//   ....[4]....
        /*00fc*/ 	.word	0x00006d00


	//   ....[5]....
        /*0100*/ 	.word	0x00007450


	//----- nvinfo : EIATTR_MBARRIER_INSTR_OFFSETS
	.align		4
.L_45:
        /*0104*/ 	.byte	0x04, 0x39
        /*0106*/ 	.short	(.L_47 - .L_46)


	//   ....[0]....
.L_46:
        /*0108*/ 	.word	0x000005b0
        /*010c*/ 	.word	0x000000ff
        /*0110*/ 	.word	0x00000000
        /*0114*/ 	.short	0x0100
        /*0116*/ 	.byte	0x05
	.zero		1


	//   ....[1]....
        /*0118*/ 	.word	0x000005c0
        /*011c*/ 	.word	0x000000ff
        /*0120*/ 	.word	0x00000020
        /*0124*/ 	.short	0x0100
        /*0126*/ 	.byte	0x05
	.zero		1


	//   ....[2]....
        /*0128*/ 	.word	0x000005d0
        /*012c*/ 	.word	0x000000ff
        /*0130*/ 	.word	0x00000008
        /*0134*/ 	.short	0x0100
        /*0136*/ 	.byte	0x05
	.zero		1


	//   ....[3]....
        /*0138*/ 	.word	0x000005e0
        /*013c*/ 	.word	0x000000ff
        /*0140*/ 	.word	0x00000028
        /*0144*/ 	.short	0x0100
        /*0146*/ 	.byte	0x05
	.zero		1


	//   ....[4]....
        /*0148*/ 	.word	0x000005f0
        /*014c*/ 	.word	0x000000ff
        /*0150*/ 	.word	0x00000010
        /*0154*/ 	.short	0x0100
        /*0156*/ 	.byte	0x05
	.zero		1


	//   ....[5]....
        /*0158*/ 	.word	0x00000600
        /*015c*/ 	.word	0x000000ff
        /*0160*/ 	.word	0x00000030
        /*0164*/ 	.short	0x0100
        /*0166*/ 	.byte	0x05
	.zero		1


	//   ....[6]....
        /*0168*/ 	.word	0x00000610
        /*016c*/ 	.word	0x000000ff
        /*0170*/ 	.word	0x00000018
        /*0174*/ 	.short	0x0100
        /*0176*/ 	.byte	0x05
	.zero		1


	//   ....[7]....
        /*0178*/ 	.word	0x00000620
        /*017c*/ 	.word	0x000000ff
        /*0180*/ 	.word	0x00000038
        /*0184*/ 	.short	0x0100
        /*0186*/ 	.byte	0x05
	.zero		1


	//   ....[8]....
        /*0188*/ 	.word	0x00000750
        /*018c*/ 	.word	0x000000ff
        /*0190*/ 	.word	0x00000040
        /*0194*/ 	.short	0x0100
        /*0196*/ 	.byte	0x07
	.zero		1


	//   ....[9]....
        /*0198*/ 	.word	0x00000760
        /*019c*/ 	.word	0x000000ff
        /*01a0*/ 	.word	0x00000060
        /*01a4*/ 	.short	0x0100
        /*01a6*/ 	.byte	0x07
	.zero		1


	//   ....[10]....
        /*01a8*/ 	.word	0x00000770
        /*01ac*/ 	.word	0x000000ff
        /*01b0*/ 	.word	0x00000048
        /*01b4*/ 	.short	0x0100
        /*01b6*/ 	.byte	0x07
	.zero		1


	//   ....[11]....
        /*01b8*/ 	.word	0x00000780
        /*01bc*/ 	.word	0x000000ff
        /*01c0*/ 	.word	0x00000068
        /*01c4*/ 	.short	0x0100
        /*01c6*/ 	.byte	0x07
	.zero		1


	//   ....[12]....
        /*01c8*/ 	.word	0x00000790
        /*01cc*/ 	.word	0x000000ff
        /*01d0*/ 	.word	0x00000050
        /*01d4*/ 	.short	0x0100
        /*01d6*/ 	.byte	0x07
	.zero		1


	//   ....[13]....
        /*01d8*/ 	.word	0x000007a0
        /*01dc*/ 	.word	0x000000ff
        /*01e0*/ 	.word	0x00000070
        /*01e4*/ 	.short	0x0100
        /*01e6*/ 	.byte	0x07
	.zero		1


	//   ....[14]....
        /*01e8*/ 	.word	0x000007b0
        /*01ec*/ 	.word	0x000000ff
        /*01f0*/ 	.word	0x00000058
        /*01f4*/ 	.short	0x0100
        /*01f6*/ 	.byte	0x07
	.zero		1


	//   ....[15]....
        /*01f8*/ 	.word	0x000007c0
        /*01fc*/ 	.word	0x000000ff
        /*0200*/ 	.word	0x00000078
        /*0204*/ 	.short	0x0100
        /*0206*/ 	.byte	0x07
	.zero		1


	//   ....[16]....
        /*0208*/ 	.word	0x000008b0
        /*020c*/ 	.word	0x000000ff
        /*0210*/ 	.word	0x00000080
        /*0214*/ 	.short	0x0100
        /*0216*/ 	.byte	0x05
	.zero		1


	//   ....[17]....
        /*0218*/ 	.word	0x000008c0
        /*021c*/ 	.word	0x000000ff
        /*0220*/ 	.word	0x00000088
        /*0224*/ 	.short	0x0100
        /*0226*/ 	.byte	0x05
	.zero		1


	//   ....[18]....
        /*0228*/ 	.word	0x00000a00
        /*022c*/ 	.word	0x000000ff
        /*0230*/ 	.word	0x00000090
        /*0234*/ 	.short	0x0100
        /*0236*/ 	.byte	0x05
	.zero		1


	//   ....[19]....
        /*0238*/ 	.word	0x00000a10
        /*023c*/ 	.word	0x000000ff
        /*0240*/ 	.word	0x000000a0
        /*0244*/ 	.short	0x0100
        /*0246*/ 	.byte	0x05
	.zero		1


	//   ....[20]....
        /*0248*/ 	.word	0x00000a20
        /*024c*/ 	.word	0x000000ff
        /*0250*/ 	.word	0x00000098
        /*0254*/ 	.short	0x0100
        /*0256*/ 	.byte	0x05
	.zero		1


	//   ....[21]....
        /*0258*/ 	.word	0x00000a30
        /*025c*/ 	.word	0x000000ff
        /*0260*/ 	.word	0x000000a8
        /*0264*/ 	.short	0x0100
        /*0266*/ 	.byte	0x05
	.zero		1


	//   ....[22]....
        /*0268*/ 	.word	0x00000b60
        /*026c*/ 	.word	0x000000ff
        /*0270*/ 	.word	0x000000b0
        /*0274*/ 	.short	0x0100
        /*0276*/ 	.byte	0x07
	.zero		1


	//   ....[23]....
        /*0278*/ 	.word	0x00000b70
        /*027c*/ 	.word	0x000000ff
        /*0280*/ 	.word	0x000000d0
        /*0284*/ 	.short	0x0100
        /*0286*/ 	.byte	0x07
	.zero		1


	//   ....[24]....
        /*0288*/ 	.word	0x00000b80
        /*028c*/ 	.word	0x000000ff
        /*0290*/ 	.word	0x000000b8
        /*0294*/ 	.short	0x0100
        /*0296*/ 	.byte	0x07
	.zero		1


	//   ....[25]....
        /*0298*/ 	.word	0x00000b90
        /*029c*/ 	.word	0x000000ff
        /*02a0*/ 	.word	0x000000d8
        /*02a4*/ 	.short	0x0100
        /*02a6*/ 	.byte	0x07
	.zero		1


	//   ....[26]....
        /*02a8*/ 	.word	0x00000ba0
        /*02ac*/ 	.word	0x000000ff
        /*02b0*/ 	.word	0x000000c0
        /*02b4*/ 	.short	0x0100
        /*02b6*/ 	.byte	0x07
	.zero		1


	//   ....[27]....
        /*02b8*/ 	.word	0x00000bb0
        /*02bc*/ 	.word	0x000000ff
        /*02c0*/ 	.word	0x000000e0
        /*02c4*/ 	.short	0x0100
        /*02c6*/ 	.byte	0x07
	.zero		1


	//   ....[28]....
        /*02c8*/ 	.word	0x00000bc0
        /*02cc*/ 	.word	0x000000ff
        /*02d0*/ 	.word	0x000000c8
        /*02d4*/ 	.short	0x0100
        /*02d6*/ 	.byte	0x07
	.zero		1


	//   ....[29]....
        /*02d8*/ 	.word	0x00000bd0
        /*02dc*/ 	.word	0x000000ff
        /*02e0*/ 	.word	0x000000e8
        /*02e4*/ 	.short	0x0100
        /*02e6*/ 	.byte	0x07
	.zero		1


	//   ....[30]....
        /*02e8*/ 	.word	0x00000cc0
        /*02ec*/ 	.word	0x000000ff
        /*02f0*/ 	.word	0x000000f0
        /*02f4*/ 	.short	0x0100
        /*02f6*/ 	.byte	0x05
	.zero		1


	//   ....[31]....
        /*02f8*/ 	.word	0x00000cd0
        /*02fc*/ 	.word	0x000000ff
        /*0300*/ 	.word	0x00000100
        /*0304*/ 	.short	0x0100
        /*0306*/ 	.byte	0x05
	.zero		1


	//   ....[32]....
        /*0308*/ 	.word	0x00000ce0
        /*030c*/ 	.word	0x000000ff
        /*0310*/ 	.word	0x000000f8
        /*0314*/ 	.short	0x0100
        /*0316*/ 	.byte	0x05
	.zero		1


	//   ....[33]....
        /*0318*/ 	.word	0x00000cf0
        /*031c*/ 	.word	0x000000ff
        /*0320*/ 	.word	0x00000108
        /*0324*/ 	.short	0x0100
        /*0326*/ 	.byte	0x05
	.zero		1


	//   ....[34]....
        /*0328*/ 	.word	0x000015c0
        /*032c*/ 	.word	0x00000002
        /*0330*/ 	.word	0x00000100
        /*0334*/ 	.short	0x010a
        /*0336*/ 	.byte	0xff
	.zero		1


	//   ....[35]....
        /*0338*/ 	.word	0x000015f0
        /*033c*/ 	.word	0x00000002
        /*0340*/ 	.word	0x000000f0
        /*0344*/ 	.short	0x0101
        /*0346*/ 	.byte	0xff
	.zero		1


	//   ....[36]....
        /*0348*/ 	.word	0x000016c0
        /*034c*/ 	.word	0x000000ff
        /*0350*/ 	.word	0x00000020
        /*0354*/ 	.short	0x010a
        /*0356*/ 	.byte	0x08
	.zero		1


	//   ....[37]....
        /*0358*/ 	.word	0x00001770
        /*035c*/ 	.word	0x000000ff
        /*0360*/ 	.word	0x00000020
        /*0364*/ 	.short	0x010a
        /*0366*/ 	.byte	0x21
	.zero		1


	//   ....[38]....
        /*0368*/ 	.word	0x000018c0
        /*036c*/ 	.word	0x000000ff
        /*0370*/ 	.word	0x00000020
        /*0374*/ 	.short	0x010a
        /*0376*/ 	.byte	0x08
	.zero		1


	//   ....[39]....
        /*0378*/ 	.word	0x00001a80
        /*037c*/ 	.word	0x000000ff
        /*0380*/ 	.word	0x00000088
        /*0384*/ 	.short	0x0101
        /*0386*/ 	.byte	0x04
	.zero		1


	//   ....[40]....
        /*0388*/ 	.word	0x00001aa0
        /*038c*/ 	.word	0x000000ff
        /*0390*/ 	.word	0x00000020
        /*0394*/ 	.short	0x010a
        /*0396*/ 	.byte	0x08
	.zero		1


	//   ....[41]....
        /*0398*/ 	.word	0x00001b30
        /*039c*/ 	.word	0x000000ff
        /*03a0*/ 	.word	0x00000020
        /*03a4*/ 	.short	0x010a
        /*03a6*/ 	.byte	0x21
	.zero		1


	//   ....[42]....
        /*03a8*/ 	.word	0x00001c80
        /*03ac*/ 	.word	0x000000ff
        /*03b0*/ 	.word	0x00000020
        /*03b4*/ 	.short	0x010a
        /*03b6*/ 	.byte	0x08
	.zero		1


	//   ....[43]....
        /*03b8*/ 	.word	0x00001e50
        /*03bc*/ 	.word	0x00000002
        /*03c0*/ 	.word	0x00000090
        /*03c4*/ 	.short	0x010a
        /*03c6*/ 	.byte	0xff
	.zero		1


	//   ....[44]....
        /*03c8*/ 	.word	0x00001f10
        /*03cc*/ 	.word	0x00000002
        /*03d0*/ 	.word	0x00000000
        /*03d4*/ 	.short	0x0101
        /*03d6*/ 	.byte	0xff
	.zero		1


	//   ....[45]....
        /*03d8*/ 	.word	0x00002470
        /*03dc*/ 	.word	0x000000ff
        /*03e0*/ 	.word	0x00000000
        /*03e4*/ 	.short	0x010a
        /*03e6*/ 	.byte	0x05
	.zero		1


	//   ....[46]....
        /*03e8*/ 	.word	0x00002500
        /*03ec*/ 	.word	0x000000ff
        /*03f0*/ 	.word	0x00000000
        /*03f4*/ 	.short	0x010a
        /*03f6*/ 	.byte	0x05
	.zero		1


	//   ....[47]....
        /*03f8*/ 	.word	0x00002590
        /*03fc*/ 	.word	0x000000ff
        /*0400*/ 	.word	0x00000000
        /*0404*/ 	.short	0x010a
        /*0406*/ 	.byte	0x05
	.zero		1


	//   ....[48]....
        /*0408*/ 	.word	0x00002630
        /*040c*/ 	.word	0x00000000
        /*0410*/ 	.word	0x00000000
        /*0414*/ 	.short	0x010a
        /*0416*/ 	.byte	0xff
	.zero		1


	//   ....[49]....
        /*0418*/ 	.word	0x00002750
        /*041c*/ 	.word	0x00000000
        /*0420*/ 	.word	0x000000f0
        /*0424*/ 	.short	0x010a
        /*0426*/ 	.byte	0xff
	.zero		1


	//   ....[50]....
        /*0428*/ 	.word	0x000027c0
        /*042c*/ 	.word	0x00000000
        /*0430*/ 	.word	0x00000000
        /*0434*/ 	.short	0x0101
        /*0436*/ 	.byte	0xff
	.zero		1


	//   ....[51]....
        /*0438*/ 	.word	0x000027e0
        /*043c*/ 	.word	0x000000ff
        /*0440*/ 	.word	0x000000a0
        /*0444*/ 	.short	0x010a
        /*0446*/ 	.byte	0x05
	.zero		1


	//   ....[52]....
        /*0448*/ 	.word	0x00002900
        /*044c*/ 	.word	0x00000000
        /*0450*/ 	.word	0x00000090
        /*0454*/ 	.short	0x010a
        /*0456*/ 	.byte	0xff
	.zero		1


	//   ....[53]....
        /*0458*/ 	.word	0x00002a00
        /*045c*/ 	.word	0x00000000
        /*0460*/ 	.word	0x00000000
        /*0464*/ 	.short	0x0101
        /*0466*/ 	.byte	0xff
	.zero		1


	//   ....[54]....
        /*0468*/ 	.word	0x00002a90
        /*046c*/ 	.word	0x000000ff
        /*0470*/ 	.word	0x000000a0
        /*0474*/ 	.short	0x0106
        /*0476*/ 	.byte	0x05
	.zero		1


	//   ....[55]....
        /*0478*/ 	.word	0x00002ab0
        /*047c*/ 	.word	0x000000ff
        /*0480*/ 	.word	0x000000a0
        /*0484*/ 	.short	0x010a
        /*0486*/ 	.byte	0x05
	.zero		1


	//   ....[56]....
        /*0488*/ 	.word	0x00002b40
        /*048c*/ 	.word	0x000000ff
        /*0490*/ 	.word	0x000000a0
        /*0494*/ 	.short	0x0106
        /*0496*/ 	.byte	0x04
	.zero		1


	//   ....[57]....
        /*0498*/ 	.word	0x00002b80
        /*049c*/ 	.word	0x00000000
        /*04a0*/ 	.word	0x000000a0
        /*04a4*/ 	.short	0x010a
        /*04a6*/ 	.byte	0xff
	.zero		1


	//   ....[58]....
        /*04a8*/ 	.word	0x00003140
        /*04ac*/ 	.word	0x00000000
        /*04b0*/ 	.word	0x00000090
        /*04b4*/ 	.short	0x010a
        /*04b6*/ 	.byte	0xff
	.zero		1


	//   ....[59]....
        /*04b8*/ 	.word	0x00003240
        /*04bc*/ 	.word	0x00000003
        /*04c0*/ 	.word	0x00000000
        /*04c4*/ 	.short	0x0101
        /*04c6*/ 	.byte	0xff
	.zero		1


	//   ....[60]....
        /*04c8*/ 	.word	0x00003250
        /*04cc*/ 	.word	0x000000ff
        /*04d0*/ 	.word	0x00000000
        /*04d4*/ 	.short	0x010a
        /*04d6*/ 	.byte	0x07
	.zero		1


	//   ....[61]....
        /*04d8*/ 	.word	0x00003280
        /*04dc*/ 	.word	0x000000ff
        /*04e0*/ 	.word	0x000000d0
        /*04e4*/ 	.short	0x010a
        /*04e6*/ 	.byte	0x06
	.zero		1


	//   ....[62]....
        /*04e8*/ 	.word	0x00003350
        /*04ec*/ 	.word	0x000000ff
        /*04f0*/ 	.word	0x00000000
        /*04f4*/ 	.short	0x010a
        /*04f6*/ 	.byte	0x0b
	.zero		1


	//   ....[63]....
        /*04f8*/ 	.word	0x00003480
        /*04fc*/ 	.word	0x000000ff
        /*0500*/ 	.word	0x00000000
        /*0504*/ 	.short	0x010a
        /*0506*/ 	.byte	0x22
	.zero		1


	//   ....[64]....
        /*0508*/ 	.word	0x00003860
        /*050c*/ 	.word	0x000000ff
        /*0510*/ 	.word	0x00000000
        /*0514*/ 	.short	0x010a
        /*0516*/ 	.byte	0x06
	.zero		1


	//   ....[65]....
        /*0518*/ 	.word	0x000038f0
        /*051c*/ 	.word	0x000000ff
        /*0520*/ 	.word	0x00000000
        /*0524*/ 	.short	0x010a
        /*0526*/ 	.byte	0x06
	.zero		1


	//   ....[66]....
        /*0528*/ 	.word	0x00003980
        /*052c*/ 	.word	0x000000ff
        /*0530*/ 	.word	0x00000000
        /*0534*/ 	.short	0x010a
        /*0536*/ 	.byte	0x06
	.zero		1


	//   ....[67]....
        /*0538*/ 	.word	0x00003a10
        /*053c*/ 	.word	0x000000ff
        /*0540*/ 	.word	0x00000000
        /*0544*/ 	.short	0x010a
        /*0546*/ 	.byte	0x07
	.zero		1


	//   ....[68]....
        /*0548*/ 	.word	0x00003e80
        /*054c*/ 	.word	0x00000000
        /*0550*/ 	.word	0x00000090
        /*0554*/ 	.short	0x010a
        /*0556*/ 	.byte	0xff
	.zero		1


	//   ....[69]....
        /*0558*/ 	.word	0x00003f40
        /*055c*/ 	.word	0x00000000
        /*0560*/ 	.word	0x00000000
        /*0564*/ 	.short	0x0101
        /*0566*/ 	.byte	0xff
	.zero		1


	//   ....[70]....
        /*0568*/ 	.word	0x00004260
        /*056c*/ 	.word	0x000000ff
        /*0570*/ 	.word	0x00000088
        /*0574*/ 	.short	0x010a
        /*0576*/ 	.byte	0x07
	.zero		1


	//   ....[71]....
        /*0578*/ 	.word	0x00004450
        /*057c*/ 	.word	0x000000ff
        /*0580*/ 	.word	0x00000060
        /*0584*/ 	.short	0x010a
        /*0586*/ 	.byte	0x07
	.zero		1


	//   ....[72]....
        /*0588*/ 	.word	0x000045c0
        /*058c*/ 	.word	0x000000ff
        /*0590*/ 	.word	0x00000040
        /*0594*/ 	.short	0x010b
        /*0596*/ 	.byte	0x07
	.zero		1


	//   ....[73]....
        /*0598*/ 	.word	0x000045d0
        /*059c*/ 	.word	0x000000ff
        /*05a0*/ 	.word	0x00000000
        /*05a4*/ 	.short	0x0101
        /*05a6*/ 	.byte	0x08
	.zero		1


	//   ....[74]....
        /*05a8*/ 	.word	0x000045e0
        /*05ac*/ 	.word	0x000000ff
        /*05b0*/ 	.word	0x00000068
        /*05b4*/ 	.short	0x010a
        /*05b6*/ 	.byte	0x07
	.zero		1


	//   ....[75]....
        /*05b8*/ 	.word	0x00004730
        /*05bc*/ 	.word	0x000000ff
        /*05c0*/ 	.word	0x00000048
        /*05c4*/ 	.short	0x010b
        /*05c6*/ 	.byte	0x07
	.zero		1


	//   ....[76]....
        /*05c8*/ 	.word	0x00004740
        /*05cc*/ 	.word	0x000000ff
        /*05d0*/ 	.word	0x00000000
        /*05d4*/ 	.short	0x0101
        /*05d6*/ 	.byte	0x08
	.zero		1


	//   ....[77]....
        /*05d8*/ 	.word	0x00004750
        /*05dc*/ 	.word	0x000000ff
        /*05e0*/ 	.word	0x00000070
        /*05e4*/ 	.short	0x010a
        /*05e6*/ 	.byte	0x07
	.zero		1


	//   ....[78]....
        /*05e8*/ 	.word	0x000048d0
        /*05ec*/ 	.word	0x000000ff
        /*05f0*/ 	.word	0x00000050
        /*05f4*/ 	.short	0x010b
        /*05f6*/ 	.byte	0x07
	.zero		1


	//   ....[79]....
        /*05f8*/ 	.word	0x00004910
        /*05fc*/ 	.word	0x000000ff
        /*0600*/ 	.word	0x00000000
        /*0604*/ 	.short	0x0101
        /*0606*/ 	.byte	0x08
	.zero		1


	//   ....[80]....
        /*0608*/ 	.word	0x00004950
        /*060c*/ 	.word	0x000000ff
        /*0610*/ 	.word	0x00000078
        /*0614*/ 	.short	0x010a
        /*0616*/ 	.byte	0x07
	.zero		1


	//   ....[81]....
        /*0618*/ 	.word	0x00004b90
        /*061c*/ 	.word	0x000000ff
        /*0620*/ 	.word	0x00000058
        /*0624*/ 	.short	0x010b
        /*0626*/ 	.byte	0x07
	.zero		1


	//   ....[82]....
        /*0628*/ 	.word	0x00004bb0
        /*062c*/ 	.word	0x000000ff
        /*0630*/ 	.word	0x00000000
        /*0634*/ 	.short	0x0101
        /*0636*/ 	.byte	0x0d
	.zero		1


	//   ....[83]....
        /*0638*/ 	.word	0x00004be0
        /*063c*/ 	.word	0x000000ff
        /*0640*/ 	.word	0x00000060
        /*0644*/ 	.short	0x010a
        /*0646*/ 	.byte	0x07
	.zero		1


	//   ....[84]....
        /*0648*/ 	.word	0x00004c00
        /*064c*/ 	.word	0x000000ff
        /*0650*/ 	.word	0x00000068
        /*0654*/ 	.short	0x010a
        /*0656*/ 	.byte	0x07
	.zero		1


	//   ....[85]....
        /*0658*/ 	.word	0x00004c20
        /*065c*/ 	.word	0x000000ff
        /*0660*/ 	.word	0x00000070
        /*0664*/ 	.short	0x010a
        /*0666*/ 	.byte	0x07
	.zero		1


	//   ....[86]....
        /*0668*/ 	.word	0x00004c60
        /*066c*/ 	.word	0x00000000
        /*0670*/ 	.word	0x00000078
        /*0674*/ 	.short	0x010a
        /*0676*/ 	.byte	0xff
	.zero		1


	//   ....[87]....
        /*0678*/ 	.word	0x00004f90
        /*067c*/ 	.word	0x00000000
        /*0680*/ 	.word	0x00000090
        /*0684*/ 	.short	0x010a
        /*0686*/ 	.byte	0xff
	.zero		1


	//   ....[88]....
        /*0688*/ 	.word	0x000050a0
        /*068c*/ 	.word	0x00000000
        /*0690*/ 	.word	0x00000000
        /*0694*/ 	.short	0x0101
        /*0696*/ 	.byte	0xff
	.zero		1


	//   ....[89]....
        /*0698*/ 	.word	0x00005af0
        /*069c*/ 	.word	0x000000ff
        /*06a0*/ 	.word	0x00000040
        /*06a4*/ 	.short	0x010a
        /*06a6*/ 	.byte	0x30
	.zero		1


	//   ....[90]....
        /*06a8*/ 	.word	0x00005b30
        /*06ac*/ 	.word	0x00000054
        /*06b0*/ 	.word	0x000000b0
        /*06b4*/ 	.short	0x010a
        /*06b6*/ 	.byte	0xff
	.zero		1


	//   ....[91]....
        /*06b8*/ 	.word	0x00005c20
        /*06bc*/ 	.word	0x000000ff
        /*06c0*/ 	.word	0x00000040
        /*06c4*/ 	.short	0x010a
        /*06c6*/ 	.byte	0x30
	.zero		1


	//   ....[92]....
        /*06c8*/ 	.word	0x00005d10
        /*06cc*/ 	.word	0x00000054
        /*06d0*/ 	.word	0x000000b0
        /*06d4*/ 	.short	0x010a
        /*06d6*/ 	.byte	0xff
	.zero		1


	//   ....[93]....
        /*06d8*/ 	.word	0x000062e0
        /*06dc*/ 	.word	0x00000000
        /*06e0*/ 	.word	0x00000000
        /*06e4*/ 	.short	0x0101
        /*06e6*/ 	.byte	0xff
	.zero		1


	//   ....[94]....
        /*06e8*/ 	.word	0x000062f0
        /*06ec*/ 	.word	0x00000002
        /*06f0*/ 	.word	0x00000040
        /*06f4*/ 	.short	0x010a
        /*06f6*/ 	.byte	0xff
	.zero		1


	//   ....[95]....
        /*06f8*/ 	.word	0x000063d0
        /*06fc*/ 	.word	0x00000002
        /*0700*/ 	.word	0x00000040
        /*0704*/ 	.short	0x010a
        /*0706*/ 	.byte	0xff
	.zero		1


	//   ....[96]....
        /*0708*/ 	.word	0x00006a30
        /*070c*/ 	.word	0x00000010
        /*0710*/ 	.word	0x00000000
        /*0714*/ 	.short	0x0101
        /*0716*/ 	.byte	0xff
	.zero		1


	//   ....[97]....
        /*0718*/ 	.word	0x00006a50
        /*071c*/ 	.word	0x00000000
        /*0720*/ 	.word	0x00000040
        /*0724*/ 	.short	0x010a
        /*0726*/ 	.byte	0xff
	.zero		1


	//   ....[98]....
        /*0728*/ 	.word	0x00006b20
        /*072c*/ 	.word	0x00000000
        /*0730*/ 	.word	0x00000040
        /*0734*/ 	.short	0x010a
        /*0736*/ 	.byte	0xff
	.zero		1


	//   ....[99]....
        /*0738*/ 	.word	0x00007180
        /*073c*/ 	.word	0x00000010
        /*0740*/ 	.word	0x00000000
        /*0744*/ 	.short	0x0101
        /*0746*/ 	.byte	0xff
	.zero		1


	//   ....[100]....
        /*0748*/ 	.word	0x000071a0
        /*074c*/ 	.word	0x00000000
        /*0750*/ 	.word	0x00000040
        /*0754*/ 	.short	0x010a
        /*0756*/ 	.byte	0xff
	.zero		1


	//   ....[101]....
        /*0758*/ 	.word	0x00007270
        /*075c*/ 	.word	0x00000000
        /*0760*/ 	.word	0x00000040
        /*0764*/ 	.short	0x010a
        /*0766*/ 	.byte	0xff
	.zero		1


	//   ....[102]....
        /*0768*/ 	.word	0x000074f0
        /*076c*/ 	.word	0x000000ff
        /*0770*/ 	.word	0x00000000
        /*0774*/ 	.short	0x0101
        /*0776*/ 	.byte	0x05
	.zero		1


	//   ....[103]....
        /*0778*/ 	.word	0x00007930
        /*077c*/ 	.word	0x00000000
        /*0780*/ 	.word	0x00000000
        /*0784*/ 	.short	0x0101
        /*0786*/ 	.byte	0xff
	.zero		1


	//   ....[104]....
        /*0788*/ 	.word	0x00007ba0
        /*078c*/ 	.word	0x000000ff
        /*0790*/ 	.word	0x00000000
        /*0794*/ 	.short	0x0101
        /*0796*/ 	.byte	0x04
	.zero		1


	//   ....[105]....
        /*0798*/ 	.word	0x00007bc0
        /*079c*/ 	.word	0x00000002
        /*07a0*/ 	.word	0x00000100
        /*07a4*/ 	.short	0x010a
        /*07a6*/ 	.byte	0xff
	.zero		1


	//   ....[106]....
        /*07a8*/ 	.word	0x00007c20
        /*07ac*/ 	.word	0x00000002
        /*07b0*/ 	.word	0x00000020
        /*07b4*/ 	.short	0x010a
        /*07b6*/ 	.byte	0xff
	.zero		1


	//   ....[107]....
        /*07b8*/ 	.word	0x00007c80
        /*07bc*/ 	.word	0x00000002
        /*07c0*/ 	.word	0x00000020
        /*07c4*/ 	.short	0x010a
        /*07c6*/ 	.byte	0xff
	.zero		1


	//   ....[108]....
        /*07c8*/ 	.word	0x00007cd0
        /*07cc*/ 	.word	0x00000002
        /*07d0*/ 	.word	0x00000090
        /*07d4*/ 	.short	0x010a
        /*07d6*/ 	.byte	0xff
	.zero		1


	//   ....[109]....
        /*07d8*/ 	.word	0x00007d30
        /*07dc*/ 	.word	0x00000000
        /*07e0*/ 	.word	0x00000000
        /*07e4*/ 	.short	0x010a
        /*07e6*/ 	.byte	0xff
	.zero		1


	//   ....[110]....
        /*07e8*/ 	.word	0x00007d90
        /*07ec*/ 	.word	0x00000000
        /*07f0*/ 	.word	0x00000000
        /*07f4*/ 	.short	0x010a
        /*07f6*/ 	.byte	0xff
	.zero		1


	//   ....[111]....
        /*07f8*/ 	.word	0x00007df0
        /*07fc*/ 	.word	0x00000000
        /*0800*/ 	.word	0x00000000
        /*0804*/ 	.short	0x010a
        /*0806*/ 	.byte	0xff
	.zero		1


	//   ....[112]....
        /*0808*/ 	.word	0x00007e40
        /*080c*/ 	.word	0x00000000
        /*0810*/ 	.word	0x000000f0
        /*0814*/ 	.short	0x010a
        /*0816*/ 	.byte	0xff
	.zero		1


	//   ....[113]....
        /*0818*/ 	.word	0x00007ea0
        /*081c*/ 	.word	0x00000000
        /*0820*/ 	.word	0x000000a0
        /*0824*/ 	.short	0x010a
        /*0826*/ 	.byte	0xff
	.zero		1


	//   ....[114]....
        /*0828*/ 	.word	0x00007ef0
        /*082c*/ 	.word	0x00000000
        /*0830*/ 	.word	0x00000090
        /*0834*/ 	.short	0x010a
        /*0836*/ 	.byte	0xff
	.zero		1


	//   ....[115]....
        /*0838*/ 	.word	0x00007f50
        /*083c*/ 	.word	0x00000000
        /*0840*/ 	.word	0x000000a0
        /*0844*/ 	.short	0x010a
        /*0846*/ 	.byte	0xff
	.zero		1


	//   ....[116]....
        /*0848*/ 	.word	0x00007fa0
        /*084c*/ 	.word	0x00000000
        /*0850*/ 	.word	0x00000090
        /*0854*/ 	.short	0x010a
        /*0856*/ 	.byte	0xff
	.zero		1


	//   ....[117]....
        /*0858*/ 	.word	0x00008000
        /*085c*/ 	.word	0x00000002
        /*0860*/ 	.word	0x000000d0
        /*0864*/ 	.short	0x010a
        /*0866*/ 	.byte	0xff
	.zero		1


	//   ....[118]....
        /*0868*/ 	.word	0x00008060
        /*086c*/ 	.word	0x00000000
        /*0870*/ 	.word	0x00000000
        /*0874*/ 	.short	0x010a
        /*0876*/ 	.byte	0xff
	.zero		1


	//   ....[119]....
        /*0878*/ 	.word	0x000080c0
        /*087c*/ 	.word	0x00000000
        /*0880*/ 	.word	0x00000000
        /*0884*/ 	.short	0x010a
        /*0886*/ 	.byte	0xff
	.zero		1


	//   ....[120]....
        /*0888*/ 	.word	0x00008120
        /*088c*/ 	.word	0x00000000
        /*0890*/ 	.word	0x00000000
        /*0894*/ 	.short	0x010a
        /*0896*/ 	.byte	0xff
	.zero		1


	//   ....[121]....
        /*0898*/ 	.word	0x00008180
        /*089c*/ 	.word	0x00000000
        /*08a0*/ 	.word	0x00000000
        /*08a4*/ 	.short	0x010a
        /*08a6*/ 	.byte	0xff
	.zero		1


	//   ....[122]....
        /*08a8*/ 	.word	0x000081e0
        /*08ac*/ 	.word	0x00000000
        /*08b0*/ 	.word	0x00000000
        /*08b4*/ 	.short	0x010a
        /*08b6*/ 	.byte	0xff
	.zero		1


	//   ....[123]....
        /*08b8*/ 	.word	0x00008230
        /*08bc*/ 	.word	0x00000000
        /*08c0*/ 	.word	0x00000090
        /*08c4*/ 	.short	0x010a
        /*08c6*/ 	.byte	0xff
	.zero		1


	//   ....[124]....
        /*08c8*/ 	.word	0x00008290
        /*08cc*/ 	.word	0x00000000
        /*08d0*/ 	.word	0x00000088
        /*08d4*/ 	.short	0x010a
        /*08d6*/ 	.byte	0xff
	.zero		1


	//   ....[125]....
        /*08d8*/ 	.word	0x000082f0
        /*08dc*/ 	.word	0x00000000
        /*08e0*/ 	.word	0x00000060
        /*08e4*/ 	.short	0x010a
        /*08e6*/ 	.byte	0xff
	.zero		1


	//   ....[126]....
        /*08e8*/ 	.word	0x00008350
        /*08ec*/ 	.word	0x00000000
        /*08f0*/ 	.word	0x00000068
        /*08f4*/ 	.short	0x010a
        /*08f6*/ 	.byte	0xff
	.zero		1


	//   ....[127]....
        /*08f8*/ 	.word	0x000083b0
        /*08fc*/ 	.word	0x00000000
        /*0900*/ 	.word	0x00000070
        /*0904*/ 	.short	0x010a
        /*0906*/ 	.byte	0xff
	.zero		1


	//   ....[128]....
        /*0908*/ 	.word	0x00008410
        /*090c*/ 	.word	0x00000000
        /*0910*/ 	.word	0x00000078
        /*0914*/ 	.short	0x010a
        /*0916*/ 	.byte	0xff
	.zero		1


	//   ....[129]....
        /*0918*/ 	.word	0x00008470
        /*091c*/ 	.word	0x00000000
        /*0920*/ 	.word	0x00000060
        /*0924*/ 	.short	0x010a
        /*0926*/ 	.byte	0xff
	.zero		1


	//   ....[130]....
        /*0928*/ 	.word	0x000084d0
        /*092c*/ 	.word	0x00000000
        /*0930*/ 	.word	0x00000068
        /*0934*/ 	.short	0x010a
        /*0936*/ 	.byte	0xff
	.zero		1


	//   ....[131]....
        /*0938*/ 	.word	0x00008530
        /*093c*/ 	.word	0x00000000
        /*0940*/ 	.word	0x00000070
        /*0944*/ 	.short	0x010a
        /*0946*/ 	.byte	0xff
	.zero		1


	//   ....[132]....
        /*0948*/ 	.word	0x00008580
        /*094c*/ 	.word	0x00000000
        /*0950*/ 	.word	0x00000090
        /*0954*/ 	.short	0x010a
        /*0956*/ 	.byte	0xff
	.zero		1


	//   ....[133]....
        /*0958*/ 	.word	0x000085e0
        /*095c*/ 	.word	0x00000002
        /*0960*/ 	.word	0x00000040
        /*0964*/ 	.short	0x010a
        /*0966*/ 	.byte	0xff
	.zero		1


	//   ....[134]....
        /*0968*/ 	.word	0x00008630
        /*096c*/ 	.word	0x00000054
        /*0970*/ 	.word	0x000000b0
        /*0974*/ 	.short	0x010a
        /*0976*/ 	.byte	0xff
	.zero		1


	//   ....[135]....
        /*0978*/ 	.word	0x00008680
        /*097c*/ 	.word	0x00000002
        /*0980*/ 	.word	0x00000040
        /*0984*/ 	.short	0x010a
        /*0986*/ 	.byte	0xff
	.zero		1


	//   ....[136]....
        /*0988*/ 	.word	0x000086d0
        /*098c*/ 	.word	0x00000000
        /*0990*/ 	.word	0x00000040
        /*0994*/ 	.short	0x010a
        /*0996*/ 	.byte	0xff
	.zero		1


	//   ....[137]....
        /*0998*/ 	.word	0x00008720
        /*099c*/ 	.word	0x00000000
        /*09a0*/ 	.word	0x00000040
        /*09a4*/ 	.short	0x010a
        /*09a6*/ 	.byte	0xff
	.zero		1


	//----- nvinfo : EIATTR_NUM_MBARRIERS
	.align		4
.L_47:
        /*09a8*/ 	.byte	0x03, 0x38
        /*09aa*/ 	.short	0x0022


	//----- nvinfo : EIATTR_EXIT_INSTR_OFFSETS
	.align		4
        /*09ac*/ 	.byte	0x04, 0x1c
        /*09ae*/ 	.short	(.L_49 - .L_48)


	//   ....[0]....
.L_48:
        /*09b0*/ 	.word	0x00002660


	//   ....[1]....
        /*09b4*/ 	.word	0x00002b50


	//   ....[2]....
        /*09b8*/ 	.word	0x00002bb0


	//   ....[3]....
        /*09bc*/ 	.word	0x00003c70


	//   ....[4]....
        /*09c0*/ 	.word	0x00004c90


	//   ....[5]....
        /*09c4*/ 	.word	0x00004cd0


	//   ....[6]....
        /*09c8*/ 	.word	0x00007a90


	//   ....[7]....
        /*09cc*/ 	.word	0x00007b10


	//   ....[8]....
        /*09d0*/ 	.word	0x00007b40


	//   ....[9]....
        /*09d4*/ 	.word	0x00007bb0


	//----- nvinfo : EIATTR_MAX_THREADS
	.align		4
.L_49:
        /*09d8*/ 	.byte	0x04, 0x05
        /*09da*/ 	.short	(.L_51 - .L_50)
.L_50:
        /*09dc*/ 	.word	0x00000100
        /*09e0*/ 	.word	0x00000001
        /*09e4*/ 	.word	0x00000001


	//----- nvinfo : EIATTR_CRS_STACK_SIZE
	.align		4
.L_51:
        /*09e8*/ 	.byte	0x04, 0x1e
        /*09ea*/ 	.short	(.L_53 - .L_52)
.L_52:
        /*09ec*/ 	.word	0x00000000


	//----- nvinfo : EIATTR_CBANK_PARAM_SIZE
	.align		4
.L_53:
        /*09f0*/ 	.byte	0x03, 0x19
        /*09f2*/ 	.short	0x0800


	//----- nvinfo : EIATTR_PARAM_CBANK
	.align		4
        /*09f4*/ 	.byte	0x04, 0x0a
        /*09f6*/ 	.short	(.L_55 - .L_54)
	.align		4
.L_54:
        /*09f8*/ 	.word	index@(.nv.constant0._ZN7cutlass13device_kernelINS_4gemm6kernel13GemmUniversalIN4cute5tupleIJiiiiEEENS1_10collective13CollectiveMmaINS1_35MainloopSm100TmaUmmaWarpSpecializedILi4ELi2ELi4ENS5_IJNS4_1CILi1EEESB_SB_EEEEENS5_IJNSA_ILi128EEENSA_ILi64EEESF_EEEfNS5_IJlSB_lEEEfNS5_IJSB_llEEENS4_8TiledMMAINS4_8MMA_AtomIJNS4_17SM100_MMA_TF32_SSINS_10tfloat32_tESM_fLi128ELi64ELNS4_4UMMA5MajorE0ELSO_1ELNSN_7ScaleInE0ELSP_0EEEEEENS4_6LayoutISC_NS5_IJNSA_ILi0EEEST_ST_EEEEENS5_IJNS4_10UnderscoreESW_SW_EEEEENS4_13SM90_TMA_LOADENS4_14ComposedLayoutINS4_7SwizzleILi3ELi4ELi3EEENS4_18smem_ptr_flag_bitsILi32EEENSS_INS5_IJNSA_ILi8EEENSA_ILi32EEEEEENS5_IJS16_SB_EEEEEEEvNS4_8identityESZ_NS10_INS11_ILi2ELi5ELi2EEES14_NSS_INS5_IJS16_NSA_ILi4EEEEEENS5_IJSB_S16_EEEEEEEvS1B_EENS_8epilogue10collective18CollectiveEpilogueINS1J_23Sm100TmaWarpSpecializedILi4ELi2ELi16ELb1ELb0EEEJSG_NS5_IJNSS_ISE_SB_EENSS_INSA_ILi16EEESB_EEEEEfSH_fSH_NS1J_6fusion15FusionCallbacksIS1N_NS1S_17LinearCombinationIffffLNS_15FloatRoundStyleE2EEESG_S1R_JEEENS4_5SM1004TMEM4LOAD26SM100_TMEM_LOAD_32dp32b16xESZ_NS10_INS11_ILi2ELi4ELi3EEES14_NSS_INS5_IJS15_S1P_EEENS5_IJS1P_SB_EEEEEEENS4_39AutoVectorizingCopyWithAssumedAlignmentILi128EEENS4_14SM90_TMA_STOREES26_S28_S28_EEEvvEEEEvNT_6ParamsE)
        /*09fc*/ 	.short	0x0380
        /*09fe*/ 	.short	0x0800


	//----- nvinfo : EIATTR_SW_WAR
	.align		4
.L_55:
        /*0a00*/ 	.byte	0x04, 0x36
        /*0a02*/ 	.short	(.L_57 - .L_56)
.L_56:
        /*0a04*/ 	.word	0x00000008
.L_57:


//--------------------- .nv.callgraph             --------------------------
	.section	.nv.callgraph,"",@"SHT_CUDA_CALLGRAPH"
	.align	4
	.sectionentsize	8
	.align		4
        /*0000*/ 	.word	0x00000000
	.align		4
        /*0004*/ 	.word	0xffffffff
	.align		4
        /*0008*/ 	.word	index@(_ZN7cutlass13device_kernelINS_4gemm6kernel13GemmUniversalIN4cute5tupleIJiiiiEEENS1_10collective13CollectiveMmaINS1_35MainloopSm100TmaUmmaWarpSpecializedILi4ELi2ELi4ENS5_IJNS4_1CILi1EEESB_SB_EEEEENS5_IJNSA_ILi128EEENSA_ILi64EEESF_EEEfNS5_IJlSB_lEEEfNS5_IJSB_llEEENS4_8TiledMMAINS4_8MMA_AtomIJNS4_17SM100_MMA_TF32_SSINS_10tfloat32_tESM_fLi128ELi64ELNS4_4UMMA5MajorE0ELSO_1ELNSN_7ScaleInE0ELSP_0EEEEEENS4_6LayoutISC_NS5_IJNSA_ILi0EEEST_ST_EEEEENS5_IJNS4_10UnderscoreESW_SW_EEEEENS4_13SM90_TMA_LOADENS4_14ComposedLayoutINS4_7SwizzleILi3ELi4ELi3EEENS4_18smem_ptr_flag_bitsILi32EEENSS_INS5_IJNSA_ILi8EEENSA_ILi32EEEEEENS5_IJS16_SB_EEEEEEEvNS4_8identityESZ_NS10_INS11_ILi2ELi5ELi2EEES14_NSS_INS5_IJS16_NSA_ILi4EEEEEENS5_IJSB_S16_EEEEEEEvS1B_EENS_8epilogue10collective18CollectiveEpilogueINS1J_23Sm100TmaWarpSpecializedILi4ELi2ELi16ELb1ELb0EEEJSG_NS5_IJNSS_ISE_SB_EENSS_INSA_ILi16EEESB_EEEEEfSH_fSH_NS1J_6fusion15FusionCallbacksIS1N_NS1S_17LinearCombinationIffffLNS_15FloatRoundStyleE2EEESG_S1R_JEEENS4_5SM1004TMEM4LOAD26SM100_TMEM_LOAD_32dp32b16xESZ_NS10_INS11_ILi2ELi4ELi3EEES14_NSS_INS5_IJS15_S1P_EEENS5_IJS1P_SB_EEEEEEENS4_39AutoVectorizingCopyWithAssumedAlignmentILi128EEENS4_14SM90_TMA_STOREES26_S28_S28_EEEvvEEEEvNT_6ParamsE)
	.align		4
        /*000c*/ 	.word	index@(__assertfail)
	.align		4
        /*0010*/ 	.word	0x00000000
	.align		4
        /*0014*/ 	.word	0xfffffffe
	.align		4
        /*0018*/ 	.word	0x00000000
	.align		4
        /*001c*/ 	.word	0xfffffffd
	.align		4
        /*0020*/ 	.word	0x00000000
	.align		4
        /*0024*/ 	.word	0xfffffffc


//--------------------- .nv.constant4             --------------------------
	.section	.nv.constant4,"a",@progbits
	.align	8
	.align		8
.nv.constant4:
        /*0000*/ 	.dword	__assertfail
	.align		8
        /*0008*/ 	.dword	__unnamed_1
	.align		8
        /*0010*/ 	.dword	__unnamed_2
	.align		8
        /*0018*/ 	.dword	_ZN40_INTERNAL_d2485656_4_k_cu_b09de147_357224cuda3std3__45__cpo5beginE
	.align		8
        /*0020*/ 	.dword	_ZN40_INTERNAL_d2485656_4_k_cu_b09de147_357224cuda3std3__45__cpo3endE
	.align		8
        /*0028*/ 	.dword	_ZN40_INTERNAL_d2485656_4_k_cu_b09de147_357224cuda3std3__45__cpo6cbeginE
	.align		8
        /*0030*/ 	.dword	_ZN40_INTERNAL_d2485656_4_k_cu_b09de147_357224cuda3std3__45__cpo4cendE
	.align		8
        /*0038*/ 	.dword	_ZN40_INTERNAL_d2485656_4_k_cu_b09de147_357224cuda3std3__442_GLOBAL__N__d2485656_4_k_cu_b09de147_357226ignoreE
	.align		8
        /*0040*/ 	.dword	_ZN40_INTERNAL_d2485656_4_k_cu_b09de147_357224cuda3std3__419piecewise_constructE
	.align		8
        /*0048*/ 	.dword	_ZN40_INTERNAL_d2485656_4_k_cu_b09de147_357224cuda3std3__48in_placeE
	.align		8
        /*0050*/ 	.dword	_ZN40_INTERNAL_d2485656_4_k_cu_b09de147_357224cuda3std6ranges3__45__cpo4swapE
	.align		8
        /*0058*/ 	.dword	_ZN40_INTERNAL_d2485656_4_k_cu_b09de147_357224cuda3std6ranges3__45__cpo9iter_moveE
	.align		8
        /*0060*/ 	.dword	_ZN40_INTERNAL_d2485656_4_k_cu_b09de147_357224cute7productE
	.align		8
        /*0068*/ 	.dword	_ZN40_INTERNAL_d2485656_4_k_cu_b09de147_357224cute1_E
	.align		8
        /*0070*/ 	.dword	$str$25
	.align		8
        /*0078*/ 	.dword	$str$26
	.align		8
        /*0080*/ 	.dword	$str$27
	.align		8
        /*0088*/ 	.dword	$str$28


//--------------------- .text._ZN7cutlass13device_kernelINS_4gemm6kernel13GemmUniversalIN4cute5tupleIJiiiiEEENS1_10collective13CollectiveMmaINS1_35MainloopSm100TmaUmmaWarpSpecializedILi4ELi2ELi4ENS5_IJNS4_1CILi1EEESB_SB_EEEEENS5_IJNSA_ILi128EEENSA_ILi64EEESF_EEEfNS5_IJlSB_lEEEfNS5_IJSB_llEEENS4_8TiledMMAINS4_8MMA_AtomIJNS4_17SM100_MMA_TF32_SSINS_10tfloat32_tESM_fLi128ELi64ELNS4_4UMMA5MajorE0ELSO_1ELNSN_7ScaleInE0ELSP_0EEEEEENS4_6LayoutISC_NS5_IJNSA_ILi0EEEST_ST_EEEEENS5_IJNS4_10UnderscoreESW_SW_EEEEENS4_13SM90_TMA_LOADENS4_14ComposedLayoutINS4_7SwizzleILi3ELi4ELi3EEENS4_18smem_ptr_flag_bitsILi32EEENSS_INS5_IJNSA_ILi8EEENSA_ILi32EEEEEENS5_IJS16_SB_EEEEEEEvNS4_8identityESZ_NS10_INS11_ILi2ELi5ELi2EEES14_NSS_INS5_IJS16_NSA_ILi4EEEEEENS5_IJSB_S16_EEEEEEEvS1B_EENS_8epilogue10collective18CollectiveEpilogueINS1J_23Sm100TmaWarpSpecializedILi4ELi2ELi16ELb1ELb0EEEJSG_NS5_IJNSS_ISE_SB_EENSS_INSA_ILi16EEESB_EEEEEfSH_fSH_NS1J_6fusion15FusionCallbacksIS1N_NS1S_17LinearCombinationIffffLNS_15FloatRoundStyleE2EEESG_S1R_JEEENS4_5SM1004TMEM4LOAD26SM100_TMEM_LOAD_32dp32b16xESZ_NS10_INS11_ILi2ELi4ELi3EEES14_NSS_INS5_IJS15_S1P_EEENS5_IJS1P_SB_EEEEEEENS4_39AutoVectorizingCopyWithAssumedAlignmentILi128EEENS4_14SM90_TMA_STOREES26_S28_S28_EEEvvEEEEvNT_6ParamsE --------------------------
	.section	.text._ZN7cutlass13device_kernelINS_4gemm6kernel13GemmUniversalIN4cute5tupleIJiiiiEEENS1_10collective13CollectiveMmaINS1_35MainloopSm100TmaUmmaWarpSpecializedILi4ELi2ELi4ENS5_IJNS4_1CILi1EEESB_SB_EEEEENS5_IJNSA_ILi128EEENSA_ILi64EEESF_EEEfNS5_IJlSB_lEEEfNS5_IJSB_llEEENS4_8TiledMMAINS4_8MMA_AtomIJNS4_17SM100_MMA_TF32_SSINS_10tfloat32_tESM_fLi128ELi64ELNS4_4UMMA5MajorE0ELSO_1ELNSN_7ScaleInE0ELSP_0EEEEEENS4_6LayoutISC_NS5_IJNSA_ILi0EEEST_ST_EEEEENS5_IJNS4_10UnderscoreESW_SW_EEEEENS4_13SM90_TMA_LOADENS4_14ComposedLayoutINS4_7SwizzleILi3ELi4ELi3EEENS4_18smem_ptr_flag_bitsILi32EEENSS_INS5_IJNSA_ILi8EEENSA_ILi32EEEEEENS5_IJS16_SB_EEEEEEEvNS4_8identityESZ_NS10_INS11_ILi2ELi5ELi2EEES14_NSS_INS5_IJS16_NSA_ILi4EEEEEENS5_IJSB_S16_EEEEEEEvS1B_EENS_8epilogue10collective18CollectiveEpilogueINS1J_23Sm100TmaWarpSpecializedILi4ELi2ELi16ELb1ELb0EEEJSG_NS5_IJNSS_ISE_SB_EENSS_INSA_ILi16EEESB_EEEEEfSH_fSH_NS1J_6fusion15FusionCallbacksIS1N_NS1S_17LinearCombinationIffffLNS_15FloatRoundStyleE2EEESG_S1R_JEEENS4_5SM1004TMEM4LOAD26SM100_TMEM_LOAD_32dp32b16xESZ_NS10_INS11_ILi2ELi4ELi3EEES14_NSS_INS5_IJS15_S1P_EEENS5_IJS1P_SB_EEEEEEENS4_39AutoVectorizingCopyWithAssumedAlignmentILi128EEENS4_14SM90_TMA_STOREES26_S28_S28_EEEvvEEEEvNT_6ParamsE,"ax",@progbits
	.align	128
.text._ZN7cutlass13device_kernelINS_4gemm6kernel13GemmUniversalIN4cute5tupleIJiiiiEEENS1_10collective13CollectiveMmaINS1_35MainloopSm100TmaUmmaWarpSpecializedILi4ELi2ELi4ENS5_IJNS4_1CILi1EEESB_SB_EEEEENS5_IJNSA_ILi128EEENSA_ILi64EEESF_EEEfNS5_IJlSB_lEEEfNS5_IJSB_llEEENS4_8TiledMMAINS4_8MMA_AtomIJNS4_17SM100_MMA_TF32_SSINS_10tfloat32_tESM_fLi128ELi64ELNS4_4UMMA5MajorE0ELSO_1ELNSN_7ScaleInE0ELSP_0EEEEEENS4_6LayoutISC_NS5_IJNSA_ILi0EEEST_ST_EEEEENS5_IJNS4_10UnderscoreESW_SW_EEEEENS4_13SM90_TMA_LOADENS4_14ComposedLayoutINS4_7SwizzleILi3ELi4ELi3EEENS4_18smem_ptr_flag_bitsILi32EEENSS_INS5_IJNSA_ILi8EEENSA_ILi32EEEEEENS5_IJS16_SB_EEEEEEEvNS4_8identityESZ_NS10_INS11_ILi2ELi5ELi2EEES14_NSS_INS5_IJS16_NSA_ILi4EEEEEENS5_IJSB_S16_EEEEEEEvS1B_EENS_8epilogue10collective18CollectiveEpilogueINS1J_23Sm100TmaWarpSpecializedILi4ELi2ELi16ELb1ELb0EEEJSG_NS5_IJNSS_ISE_SB_EENSS_INSA_ILi16EEESB_EEEEEfSH_fSH_NS1J_6fusion15FusionCallbacksIS1N_NS1S_17LinearCombinationIffffLNS_15FloatRoundStyleE2EEESG_S1R_JEEENS4_5SM1004TMEM4LOAD26SM100_TMEM_LOAD_32dp32b16xESZ_NS10_INS11_ILi2ELi4ELi3EEES14_NSS_INS5_IJS15_S1P_EEENS5_IJS1P_SB_EEEEEEENS4_39AutoVectorizingCopyWithAssumedAlignmentILi128EEENS4_14SM90_TMA_STOREES26_S28_S28_EEEvvEEEEvNT_6ParamsE:
        .type           _ZN7cutlass13device_kernelINS_4gemm6kernel13GemmUniversalIN4cute5tupleIJiiiiEEENS1_10collective13CollectiveMmaINS1_35MainloopSm100TmaUmmaWarpSpecializedILi4ELi2ELi4ENS5_IJNS4_1CILi1EEESB_SB_EEEEENS5_IJNSA_ILi128EEENSA_ILi64EEESF_EEEfNS5_IJlSB_lEEEfNS5_IJSB_llEEENS4_8TiledMMAINS4_8MMA_AtomIJNS4_17SM100_MMA_TF32_SSINS_10tfloat32_tESM_fLi128ELi64ELNS4_4UMMA5MajorE0ELSO_1ELNSN_7ScaleInE0ELSP_0EEEEEENS4_6LayoutISC_NS5_IJNSA_ILi0EEEST_ST_EEEEENS5_IJNS4_10UnderscoreESW_SW_EEEEENS4_13SM90_TMA_LOADENS4_14ComposedLayoutINS4_7SwizzleILi3ELi4ELi3EEENS4_18smem_ptr_flag_bitsILi32EEENSS_INS5_IJNSA_ILi8EEENSA_ILi32EEEEEENS5_IJS16_SB_EEEEEEEvNS4_8identityESZ_NS10_INS11_ILi2ELi5ELi2EEES14_NSS_INS5_IJS16_NSA_ILi4EEEEEENS5_IJSB_S16_EEEEEEEvS1B_EENS_8epilogue10collective18CollectiveEpilogueINS1J_23Sm100TmaWarpSpecializedILi4ELi2ELi16ELb1ELb0EEEJSG_NS5_IJNSS_ISE_SB_EENSS_INSA_ILi16EEESB_EEEEEfSH_fSH_NS1J_6fusion15FusionCallbacksIS1N_NS1S_17LinearCombinationIffffLNS_15FloatRoundStyleE2EEESG_S1R_JEEENS4_5SM1004TMEM4LOAD26SM100_TMEM_LOAD_32dp32b16xESZ_NS10_INS11_ILi2ELi4ELi3EEES14_NSS_INS5_IJS15_S1P_EEENS5_IJS1P_SB_EEEEEEENS4_39AutoVectorizingCopyWithAssumedAlignmentILi128EEENS4_14SM90_TMA_STOREES26_S28_S28_EEEvvEEEEvNT_6ParamsE,@function
        .size           _ZN7cutlass13device_kernelINS_4gemm6kernel13GemmUniversalIN4cute5tupleIJiiiiEEENS1_10collective13CollectiveMmaINS1_35MainloopSm100TmaUmmaWarpSpecializedILi4ELi2ELi4ENS5_IJNS4_1CILi1EEESB_SB_EEEEENS5_IJNSA_ILi128EEENSA_ILi64EEESF_EEEfNS5_IJlSB_lEEEfNS5_IJSB_llEEENS4_8TiledMMAINS4_8MMA_AtomIJNS4_17SM100_MMA_TF32_SSINS_10tfloat32_tESM_fLi128ELi64ELNS4_4UMMA5MajorE0ELSO_1ELNSN_7ScaleInE0ELSP_0EEEEEENS4_6LayoutISC_NS5_IJNSA_ILi0EEEST_ST_EEEEENS5_IJNS4_10UnderscoreESW_SW_EEEEENS4_13SM90_TMA_LOADENS4_14ComposedLayoutINS4_7SwizzleILi3ELi4ELi3EEENS4_18smem_ptr_flag_bitsILi32EEENSS_INS5_IJNSA_ILi8EEENSA_ILi32EEEEEENS5_IJS16_SB_EEEEEEEvNS4_8identityESZ_NS10_INS11_ILi2ELi5ELi2EEES14_NSS_INS5_IJS16_NSA_ILi4EEEEEENS5_IJSB_S16_EEEEEEEvS1B_EENS_8epilogue10collective18CollectiveEpilogueINS1J_23Sm100TmaWarpSpecializedILi4ELi2ELi16ELb1ELb0EEEJSG_NS5_IJNSS_ISE_SB_EENSS_INSA_ILi16EEESB_EEEEEfSH_fSH_NS1J_6fusion15FusionCallbacksIS1N_NS1S_17LinearCombinationIffffLNS_15FloatRoundStyleE2EEESG_S1R_JEEENS4_5SM1004TMEM4LOAD26SM100_TMEM_LOAD_32dp32b16xESZ_NS10_INS11_ILi2ELi4ELi3EEES14_NSS_INS5_IJS15_S1P_EEENS5_IJS1P_SB_EEEEEEENS4_39AutoVectorizingCopyWithAssumedAlignmentILi128EEENS4_14SM90_TMA_STOREES26_S28_S28_EEEvvEEEEvNT_6ParamsE,(.L_x_176 - _ZN7cutlass13device_kernelINS_4gemm6kernel13GemmUniversalIN4cute5tupleIJiiiiEEENS1_10collective13CollectiveMmaINS1_35MainloopSm100TmaUmmaWarpSpecializedILi4ELi2ELi4ENS5_IJNS4_1CILi1EEESB_SB_EEEEENS5_IJNSA_ILi128EEENSA_ILi64EEESF_EEEfNS5_IJlSB_lEEEfNS5_IJSB_llEEENS4_8TiledMMAINS4_8MMA_AtomIJNS4_17SM100_MMA_TF32_SSINS_10tfloat32_tESM_fLi128ELi64ELNS4_4UMMA5MajorE0ELSO_1ELNSN_7ScaleInE0ELSP_0EEEEEENS4_6LayoutISC_NS5_IJNSA_ILi0EEEST_ST_EEEEENS5_IJNS4_10UnderscoreESW_SW_EEEEENS4_13SM90_TMA_LOADENS4_14ComposedLayoutINS4_7SwizzleILi3ELi4ELi3EEENS4_18smem_ptr_flag_bitsILi32EEENSS_INS5_IJNSA_ILi8EEENSA_ILi32EEEEEENS5_IJS16_SB_EEEEEEEvNS4_8identityESZ_NS10_INS11_ILi2ELi5ELi2EEES14_NSS_INS5_IJS16_NSA_ILi4EEEEEENS5_IJSB_S16_EEEEEEEvS1B_EENS_8epilogue10collective18CollectiveEpilogueINS1J_23Sm100TmaWarpSpecializedILi4ELi2ELi16ELb1ELb0EEEJSG_NS5_IJNSS_ISE_SB_EENSS_INSA_ILi16EEESB_EEEEEfSH_fSH_NS1J_6fusion15FusionCallbacksIS1N_NS1S_17LinearCombinationIffffLNS_15FloatRoundStyleE2EEESG_S1R_JEEENS4_5SM1004TMEM4LOAD26SM100_TMEM_LOAD_32dp32b16xESZ_NS10_INS11_ILi2ELi4ELi3EEES14_NSS_INS5_IJS15_S1P_EEENS5_IJS1P_SB_EEEEEEENS4_39AutoVectorizingCopyWithAssumedAlignmentILi128EEENS4_14SM90_TMA_STOREES26_S28_S28_EEEvvEEEEvNT_6ParamsE)
        .other          _ZN7cutlass13device_kernelINS_4gemm6kernel13GemmUniversalIN4cute5tupleIJiiiiEEENS1_10collective13CollectiveMmaINS1_35MainloopSm100TmaUmmaWarpSpecializedILi4ELi2ELi4ENS5_IJNS4_1CILi1EEESB_SB_EEEEENS5_IJNSA_ILi128EEENSA_ILi64EEESF_EEEfNS5_IJlSB_lEEEfNS5_IJSB_llEEENS4_8TiledMMAINS4_8MMA_AtomIJNS4_17SM100_MMA_TF32_SSINS_10tfloat32_tESM_fLi128ELi64ELNS4_4UMMA5MajorE0ELSO_1ELNSN_7ScaleInE0ELSP_0EEEEEENS4_6LayoutISC_NS5_IJNSA_ILi0EEEST_ST_EEEEENS5_IJNS4_10UnderscoreESW_SW_EEEEENS4_13SM90_TMA_LOADENS4_14ComposedLayoutINS4_7SwizzleILi3ELi4ELi3EEENS4_18smem_ptr_flag_bitsILi32EEENSS_INS5_IJNSA_ILi8EEENSA_ILi32EEEEEENS5_IJS16_SB_EEEEEEEvNS4_8identityESZ_NS10_INS11_ILi2ELi5ELi2EEES14_NSS_INS5_IJS16_NSA_ILi4EEEEEENS5_IJSB_S16_EEEEEEEvS1B_EENS_8epilogue10collective18CollectiveEpilogueINS1J_23Sm100TmaWarpSpecializedILi4ELi2ELi16ELb1ELb0EEEJSG_NS5_IJNSS_ISE_SB_EENSS_INSA_ILi16EEESB_EEEEEfSH_fSH_NS1J_6fusion15FusionCallbacksIS1N_NS1S_17LinearCombinationIffffLNS_15FloatRoundStyleE2EEESG_S1R_JEEENS4_5SM1004TMEM4LOAD26SM100_TMEM_LOAD_32dp32b16xESZ_NS10_INS11_ILi2ELi4ELi3EEES14_NSS_INS5_IJS15_S1P_EEENS5_IJS1P_SB_EEEEEEENS4_39AutoVectorizingCopyWithAssumedAlignmentILi128EEENS4_14SM90_TMA_STOREES26_S28_S28_EEEvvEEEEvNT_6ParamsE,@"STO_CUDA_ENTRY STV_DEFAULT"
_ZN7cutlass13device_kernelINS_4gemm6kernel13GemmUniversalIN4cute5tupleIJiiiiEEENS1_10collective13CollectiveMmaINS1_35MainloopSm100TmaUmmaWarpSpecializedILi4ELi2ELi4ENS5_IJNS4_1CILi1EEESB_SB_EEEEENS5_IJNSA_ILi128EEENSA_ILi64EEESF_EEEfNS5_IJlSB_lEEEfNS5_IJSB_llEEENS4_8TiledMMAINS4_8MMA_AtomIJNS4_17SM100_MMA_TF32_SSINS_10tfloat32_tESM_fLi128ELi64ELNS4_4UMMA5MajorE0ELSO_1ELNSN_7ScaleInE0ELSP_0EEEEEENS4_6LayoutISC_NS5_IJNSA_ILi0EEEST_ST_EEEEENS5_IJNS4_10UnderscoreESW_SW_EEEEENS4_13SM90_TMA_LOADENS4_14ComposedLayoutINS4_7SwizzleILi3ELi4ELi3EEENS4_18smem_ptr_flag_bitsILi32EEENSS_INS5_IJNSA_ILi8EEENSA_ILi32EEEEEENS5_IJS16_SB_EEEEEEEvNS4_8identityESZ_NS10_INS11_ILi2ELi5ELi2EEES14_NSS_INS5_IJS16_NSA_ILi4EEEEEENS5_IJSB_S16_EEEEEEEvS1B_EENS_8epilogue10collective18CollectiveEpilogueINS1J_23Sm100TmaWarpSpecializedILi4ELi2ELi16ELb1ELb0EEEJSG_NS5_IJNSS_ISE_SB_EENSS_INSA_ILi16EEESB_EEEEEfSH_fSH_NS1J_6fusion15FusionCallbacksIS1N_NS1S_17LinearCombinationIffffLNS_15FloatRoundStyleE2EEESG_S1R_JEEENS4_5SM1004TMEM4LOAD26SM100_TMEM_LOAD_32dp32b16xESZ_NS10_INS11_ILi2ELi4ELi3EEES14_NSS_INS5_IJS15_S1P_EEENS5_IJS1P_SB_EEEEEEENS4_39AutoVectorizingCopyWithAssumedAlignmentILi128EEENS4_14SM90_TMA_STOREES26_S28_S28_EEEvvEEEEvNT_6ParamsE:
[----:B------:R-:W1:Y:S01]  /*0000*/  LDC R1, c[0x0][0x37c] ;  /* 0x0000df00ff017b82 */ /* 0x000e620000000800 */
[----:B------:R-:W2:Y:S01]  /*0010*/  S2R R77, SR_TID.X ;  /* 0x00000000004d7919 */ /* 0x000ea20000002100 */
[----:B------:R-:W3:Y:S01]  /*0020*/  LDCU.64 UR4, c[0x0][0x890] ;  /* 0x00011200ff0477ac */ /* 0x000ee20008000a00 */
[----:B------:R-:W-:Y:S02]  /*0030*/  PRMT R64, RZ, 0x7610, R64 ;  /* 0x00007610ff407816 */ /* 0x000fe40000000040 */
[----:B------:R-:W-:Y:S01]  /*0040*/  ELECT P5, URZ, PT ;  /* 0x0000000000ff782f */ /* 0x000fe200038a0000 */
[----:B------:R-:W4:Y:S01]  /*0050*/  LDCU.64 UR46, c[0x0][0x358] ;  /* 0x00006b00ff2e77ac */ /* 0x000f220008000a00 */
[----:B---3--:R-:W-:-:S04]  /*0060*/  UISETP.NE.U32.AND UP0, UPT, UR4, URZ, UPT ;  /* 0x000000ff0400728c */ /* 0x008fc8000bf05070 */
[----:B------:R-:W-:Y:S01]  /*0070*/  UISETP.NE.AND.EX UP0, UPT, UR5, URZ, UPT, UP0 ;  /* 0x000000ff0500728c */ /* 0x000fe2000bf05300 */
[----:B--2---:R-:W-:-:S05]  /*0080*/  SHF.R.U32.HI R68, RZ, 0x5, R77 ;  /* 0x00000005ff447819 */ /* 0x004fca000001164d */
[----:B------:R-:W2:Y:S02]  /*0090*/  SHFL.IDX PT, R0, R68, RZ, 0x1f ;  /* 0x00001fff44007589 */ /* 0x000ea400000e0000 */
[----:B--2---:R-:W-:Y:S01]  /*00a0*/  R2UR UR8, R0 ;  /* 0x00000000000872ca */ /* 0x004fe200000e0000 */
[----:B-1--4-:R-:W-:-:S14]  /*00b0*/  BRA.U UP0, `(.L_x_0) ;  /* 0x00000001002c7547 */ /* 0x012fdc000b800000 */
[----:B------:R-:W1:Y:S02]  /*00c0*/  LDCU.64 UR6, c[0x0][0x888] ;  /* 0x00011100ff0677ac */ /* 0x000e640008000a00 */
[----:B-1----:R-:W-:-:S04]  /*00d0*/  UISETP.NE.U32.AND UP0, UPT, UR6, URZ, UPT ;  /* 0x000000ff0600728c */ /* 0x002fc8000bf05070 */
[----:B------:R-:W-:-:S09]  /*00e0*/  UISETP.NE.AND.EX UP0, UPT, UR7, URZ, UPT, UP0 ;  /* 0x000000ff0700728c */ /* 0x000fd2000bf05300 */
[----:B------:R-:W-:Y:S05]  /*00f0*/  BRA.U !UP0, `(.L_x_1) ;  /* 0x0000000108107547 */ /* 0x000fea000b800000 */
[----:B------:R-:W1:Y:S02]  /*0100*/  LDC.64 R2, c[0x0][0x888] ;  /* 0x00022200ff027b82 */ /* 0x000e640000000a00 */
[----:B-1----:R1:W5:Y:S01]  /*0110*/  LDG.E R35, desc[UR46][R2.64] ;  /* 0x0000002e02237981 */ /* 0x002362000c1e1900 */
[----:B------:R-:W-:Y:S01]  /*0120*/  HFMA2 R64, -RZ, RZ, 0, 5.9604644775390625e-08 ;  /* 0x00000001ff407431 */ /* 0x000fe200000001ff */
[----:B------:R-:W-:Y:S05]  /*0130*/  BRA `(.L_x_0) ;  /* 0x00000000000c7947 */ /* 0x000fea0003800000 */
.L_x_1:
[----:B------:R-:W1:Y:S01]  /*0140*/  LDCU UR6, c[0x0][0x880] ;  /* 0x00011000ff0677ac */ /* 0x000e620008000800 */
[----:B------:R-:W-:Y:S01]  /*0150*/  HFMA2 R64, -RZ, RZ, 0, 5.9604644775390625e-08 ;  /* 0x00000001ff407431 */ /* 0x000fe200000001ff */
[----:B-1----:R-:W-:-:S07]  /*0160*/  MOV R35, UR6 ;  /* 0x0000000600237c02 */ /* 0x002fce0008000f00 */
.L_x_0:
[----:B------:R-:W2:Y:S02]  /*0170*/  LDCU.64 UR6, c[0x0][0x8b0] ;  /* 0x00011600ff0677ac */ /* 0x000ea40008000a00 */
[----:B--2---:R-:W-:-:S04]  /*0180*/  UISETP.NE.U32.AND UP0, UPT, UR6, URZ, UPT ;  /* 0x000000ff0600728c */ /* 0x004fc8000bf05070 */
[----:B------:R-:W-:-:S09]  /*0190*/  UISETP.NE.AND.EX UP0, UPT, UR7, URZ, UPT, UP0 ;  /* 0x000000ff0700728c */ /* 0x000fd2000bf05300 */
[----:B------:R-:W-:Y:S05]  /*01a0*/  BRA.U UP0, `(.L_x_2) ;  /* 0x0000000100247547 */ /* 0x000fea000b800000 */
[----:B------:R-:W2:Y:S02]  /*01b0*/  LDCU.64 UR6, c[0x0][0x8a8] ;  /* 0x00011500ff0677ac */ /* 0x000ea40008000a00 */
[----:B--2---:R-:W-:-:S04]  /*01c0*/  UISETP.NE.U32.AND UP0, UPT, UR6, URZ, UPT ;  /* 0x000000ff0600728c */ /* 0x004fc8000bf05070 */
[----:B------:R-:W-:-:S09]  /*01d0*/  UISETP.NE.AND.EX UP0, UPT, UR7, URZ, UPT, UP0 ;  /* 0x000000ff0700728c */ /* 0x000fd2000bf05300 */
[----:B------:R-:W-:Y:S05]  /*01e0*/  BRA.U !UP0, `(.L_x_3) ;  /* 0x00000001080c7547 */ /* 0x000fea000b800000 */
[----:B-1----:R-:W1:Y:S02]  /*01f0*/  LDC.64 R2, c[0x0][0x8a8] ;  /* 0x00022a00ff027b82 */ /* 0x002e640000000a00 */
[----:B-1----:R2:W5:Y:S01]  /*0200*/  LDG.E R33, desc[UR46][R2.64] ;  /* 0x0000002e02217981 */ /* 0x002562000c1e1900 */
[----:B------:R-:W-:Y:S05]  /*0210*/  BRA `(.L_x_2) ;  /* 0x0000000000087947 */ /* 0x000fea0003800000 */
.L_x_3:
[----:B------:R-:W2:Y:S02]  /*0220*/  LDCU UR6, c[0x0][0x8a0] ;  /* 0x00011400ff0677ac */ /* 0x000ea40008000800 */
[----:B--2---:R-:W-:Y:S02]  /*0230*/  MOV R33, UR6 ;  /* 0x0000000600217c02 */ /* 0x004fe40008000f00 */
.L_x_2:
[----:B------:R-:W-:Y:S01]  /*0240*/  IMAD.U32 R0, RZ, RZ, UR8 ;  /* 0x00000008ff007e24 */ /* 0x000fe2000f8e00ff */
[----:B------:R-:W-:Y:S04]  /*0250*/  BSSY.RECONVERGENT B0, `(.L_x_4) ;  /* 0x000000c000007945 */ /* 0x000fe80003800200 */
[C---:B------:R-:W-:Y:S02]  /*0260*/  ISETP.NE.OR P1, PT, R0.reuse, 0x1, !P5 ;  /* 0x000000010000780c */ /* 0x040fe40006f25670 */
[----:B------:R-:W-:-:S11]  /*0270*/  ISETP.NE.OR P0, PT, R0, 0x3, !P5 ;  /* 0x000000030000780c */ /* 0x000fd60006f05670 */
[----:B------:R-:W-:Y:S05]  /*0280*/  @P1 BRA `(.L_x_5) ;  /* 0x0000000000201947 */ /* 0x000fea0003800000 */
[----:B------:R-:W3:Y:S02]  /*0290*/  LDCU.64 UR6, c[0x0][0x348] ;  /* 0x00006900ff0677ac */ /* 0x000ee40008000a00 */
[----:B---3--:R-:W-:Y:S02]  /*02a0*/  UIADD3 UR10, UP1, UPT, UR6, 0x80, URZ ;  /* 0x00000080060a7890 */ /* 0x008fe4000ff3e0ff */
[----:B------:R-:W-:Y:S02]  /*02b0*/  UIADD3 UR6, UP0, UPT, UR6, 0x180, URZ ;  /* 0x0000018006067890 */ /* 0x000fe4000ff1e0ff */
[----:B------:R-:W-:Y:S02]  /*02c0*/  UIADD3.X UR11, UPT, UPT, URZ, UR7, URZ, UP1, !UPT ;  /* 0x00000007ff0b7290 */ /* 0x000fe40008ffe4ff */
[----:B------:R-:W-:-:S07]  /*02d0*/  UIADD3.X UR7, UPT, UPT, URZ, UR7, URZ, UP0, !UPT ;  /* 0x00000007ff077290 */ /* 0x000fce00087fe4ff */
[----:B------:R3:W-:Y:S02]  /*02e0*/  UTMACCTL.PF [UR10] ;  /* 0x000000000a0079b9 */ /* 0x0007e40008040000 */
[----:B------:R3:W-:Y:S02]  /*02f0*/  UTMACCTL.PF [UR6] ;  /* 0x00000000060079b9 */ /* 0x0007e40008040000 */
[----:B---3--:R-:W-:Y:S01]  /*0300*/  NOP ;  /* 0x0000000000007918 */ /* 0x008fe20000000000 */
.L_x_5:
[----:B------:R-:W-:Y:S05]  /*0310*/  BSYNC.RECONVERGENT B0 ;  /* 0x0000000000007941 */ /* 0x000fea0003800200 */
.L_x_4:
[----:B------:R-:W-:Y:S04]  /*0320*/  BSSY.RECONVERGENT B0, `(.L_x_6) ;  /* 0x000000a000007945 */ /* 0x000fe80003800200 */
        /* <DEDUP_REMOVED lines=9> */
.L_x_7:
[----:B------:R-:W-:Y:S05]  /*03c0*/  BSYNC.RECONVERGENT B0 ;  /* 0x0000000000007941 */ /* 0x000fea0003800200 */
.L_x_6:
[----:B------:R-:W3:Y:S01]  /*03d0*/  LDCU.64 UR6, c[0x0][0x888] ;  /* 0x00011100ff0677ac */ /* 0x000ee20008000a00 */
[----:B------:R-:W-:Y:S02]  /*03e0*/  UISETP.EQ.U32.AND UP1, UPT, UR4, URZ, UPT ;  /* 0x000000ff0400728c */ /* 0x000fe4000bf22070 */
[----:B------:R-:W-:Y:S02]  /*03f0*/  UPLOP3.LUT UP2, UPT, UPT, UPT, UPT, 0x80, 0x8 ;  /* 0x000000000008789c */ /* 0x000fe40003f4f070 */
[----:B---3--:R-:W-:-:S04]  /*0400*/  UISETP.NE.U32.AND UP0, UPT, UR6, URZ, UPT ;  /* 0x000000ff0600728c */ /* 0x008fc8000bf05070 */
[----:B------:R-:W-:-:S04]  /*0410*/  UISETP.NE.AND.EX UP0, UPT, UR7, URZ, UPT, UP0 ;  /* 0x000000ff0700728c */ /* 0x000fc8000bf05300 */
[----:B------:R-:W-:-:S04]  /*0420*/  UISETP.EQ.OR.EX UP3, UPT, UR5, URZ, !UP0, UP1 ;  /* 0x000000ff0500728c */ /* 0x000fc8000c762710 */
[----:B------:R-:W-:-:S05]  /*0430*/  UP2UR UR50, UPR, URZ, 0x8 ;  /* 0x00000008ff327883 */ /* 0x000fca0008000000 */
[----:B------:R-:W-:Y:S07]  /*0440*/  BRA.U !UP3, `(.L_x_8) ;  /* 0x000000010b207547 */ /* 0x000fee000b800000 */
[----:B------:R-:W-:Y:S01]  /*0450*/  UISETP.NE.U32.AND UP2, UPT, UR4, URZ, UPT ;  /* 0x000000ff0400728c */ /* 0x000fe2000bf45070 */
[----:B-----5:R-:W-:Y:S01]  /*0460*/  FSETP.NEU.AND P0, PT, R35, RZ, PT ;  /* 0x000000ff2300720b */ /* 0x020fe20003f0d000 */
[----:B------:R-:W-:Y:S02]  /*0470*/  USEL UR4, URZ, 0xffffffff, UP0 ;  /* 0xffffffffff047887 */ /* 0x000fe40008000000 */
[----:B------:R-:W-:-:S10]  /*0480*/  UISETP.NE.AND.EX UP2, UPT, UR5, URZ, UPT, UP2 ;  /* 0x000000ff0500728c */ /* 0x000fd4000bf45320 */
[----:B------:R-:W-:Y:S01]  /*0490*/  VOTEU.ANY UP1, P0 ;  /* 0x0000000000ff7886 */ /* 0x000fe20000020100 */
[----:B------:R-:W-:-:S04]  /*04a0*/  @!UP2 USEL UR4, URZ, 0xffffffff, UP1 ;  /* 0xffffffffff04a887 */ /* 0x000fc80008800000 */
[----:B------:R-:W-:-:S04]  /*04b0*/  ULOP3.LUT UR4, UR4, 0x1, URZ, 0xc0, !UPT ;  /* 0x0000000104047892 */ /* 0x000fc8000f8ec0ff */
[----:B------:R-:W-:-:S11]  /*04c0*/  UISETP.NE.U32.AND UP2, UPT, UR4, 0x1, UPT ;  /* 0x000000010400788c */ /* 0x000fd6000bf45070 */
.L_x_8:
[----:B-12---:R-:W1:Y:S01]  /*04d0*/  SHFL.IDX PT, R2, R68, RZ, 0x1f ;  /* 0x00001fff44027589 */ /* 0x006e6200000e0000 */
[----:B------:R-:W-:-:S04]  /*04e0*/  UISETP.NE.AND UP1, UPT, UR8, 0x2, UPT ;  /* 0x000000020800788c */ /* 0x000fc8000bf25270 */
[----:B------:R-:W-:Y:S01]  /*04f0*/  USEL UR6, URZ, 0x1, UP1 ;  /* 0x00000001ff067887 */ /* 0x000fe20008800000 */
[----:B-1----:R-:W-:-:S13]  /*0500*/  ISETP.NE.AND P0, PT, R2, RZ, PT ;  /* 0x000000ff0200720c */ /* 0x002fda0003f05270 */
[----:B------:R-:W-:Y:S05]  /*0510*/  @P0 BRA `(.L_x_9) ;  /* 0x0000000000480947 */ /* 0x000fea0003800000 */
[----:B------:R-:W1:Y:S01]  /*0520*/  S2UR UR5, SR_CgaCtaId ;  /* 0x00000000000579c3 */ /* 0x000e620000008800 */
[----:B------:R-:W-:Y:S01]  /*0530*/  UMOV UR7, 0x400 ;  /* 0x0000040000077882 */ /* 0x000fe20000000000 */
[----:B------:R-:W-:Y:S01]  /*0540*/  UMOV UR4, 0x1 ;  /* 0x0000000100047882 */ /* 0x000fe20000000000 */
[----:B------:R-:W-:Y:S01]  /*0550*/  ELECT P0, URZ, PT ;  /* 0x0000000000ff782f */ /* 0x000fe20003800000 */
[----:B------:R-:W-:-:S04]  /*0560*/  UIADD3 UR10, UPT, UPT, -UR4, 0x100000, URZ ;  /* 0x00100000040a7890 */ /* 0x000fc8000fffe1ff */
[----:B------:R-:W-:Y:S02]  /*0570*/  USHF.L.U32 UR11, UR10, 0xb, URZ ;  /* 0x0000000b0a0b7899 */ /* 0x000fe400080006ff */
[----:B------:R-:W-:Y:S02]  /*0580*/  USHF.L.U32 UR10, UR10, 0x1, URZ ;  /* 0x000000010a0a7899 */ /* 0x000fe400080006ff */
[----:B-1----:R-:W-:Y:S01]  /*0590*/  ULEA UR5, UR5, UR7, 0x18 ;  /* 0x0000000705057291 */ /* 0x002fe2000f8ec0ff */
[----:B------:R-:W1:Y:S11]  /*05a0*/  FENCE.VIEW.ASYNC.S ;  /* 0x00000000000073c6 */ /* 0x000e760000000000 */
[----:B-1----:R1:W2:Y:S01]  /*05b0*/  SYNCS.EXCH.64 URZ, [UR5], UR10 ;  /* 0x0000000a05ff75b2 */ /* 0x0022a20008000100 */
[----:B------:R1:W3:Y:S01]  /*05c0*/  SYNCS.EXCH.64 URZ, [UR5+0x20], UR10 ;  /* 0x0000200a05ff75b2 */ /* 0x0002e20008000100 */
[----:B------:R1:W4:Y:S01]  /*05d0*/  SYNCS.EXCH.64 URZ, [UR5+0x8], UR10 ;  /* 0x0000080a05ff75b2 */ /* 0x0003220008000100 */
[----:B------:R1:W1:Y:S01]  /*05e0*/  SYNCS.EXCH.64 URZ, [UR5+0x28], UR10 ;  /* 0x0000280a05ff75b2 */ /* 0x0002620008000100 */
[----:B------:R1:W1:Y:S01]  /*05f0*/  SYNCS.EXCH.64 URZ, [UR5+0x10], UR10 ;  /* 0x0000100a05ff75b2 */ /* 0x0002620008000100 */
[----:B------:R1:W1:Y:S01]  /*0600*/  SYNCS.EXCH.64 URZ, [UR5+0x30], UR10 ;  /* 0x0000300a05ff75b2 */ /* 0x0002620008000100 */
[----:B------:R1:W1:Y:S01]  /*0610*/  SYNCS.EXCH.64 URZ, [UR5+0x18], UR10 ;  /* 0x0000180a05ff75b2 */ /* 0x0002620008000100 */
[----:B------:R1:W1:Y:S01]  /*0620*/  SYNCS.EXCH.64 URZ, [UR5+0x38], UR10 ;  /* 0x0000380a05ff75b2 */ /* 0x0002620008000100 */
[----:B------:R-:W-:Y:S01]  /*0630*/  NOP ;  /* 0x0000000000007918 */ /* 0x000fe20000000000 */
.L_x_9:
[----:B------:R-:W2:Y:S01]  /*0640*/  SHFL.IDX PT, R2, R68, RZ, 0x1f ;  /* 0x00001fff44027589 */ /* 0x000ea200000e0000 */
[----:B------:R-:W-:Y:S01]  /*0650*/  NOP ;  /* 0x0000000000007918 */ /* 0x000fe20000000000 */
[----:B--2---:R-:W-:-:S13]  /*0660*/  ISETP.NE.AND P0, PT, R2, 0x1, PT ;  /* 0x000000010200780c */ /* 0x004fda0003f05270 */
[----:B------:R-:W-:Y:S05]  /*0670*/  @P0 BRA `(.L_x_10) ;  /* 0x0000000000580947 */ /* 0x000fea0003800000 */
[----:B------:R-:W2:Y:S01]  /*0680*/  S2UR UR7, SR_CgaCtaId ;  /* 0x00000000000779c3 */ /* 0x000ea20000008800 */
[----:B------:R-:W-:Y:S01]  /*0690*/  UMOV UR9, 0x400 ;  /* 0x0000040000097882 */ /* 0x000fe20000000000 */
[----:B-1----:R-:W-:Y:S01]  /*06a0*/  UMOV UR5, 0x20 ;  /* 0x0000002000057882 */ /* 0x002fe20000000000 */
[----:B------:R-:W-:Y:S01]  /*06b0*/  UMOV UR4, 0x80 ;  /* 0x0000008000047882 */ /* 0x000fe20000000000 */
[----:B------:R-:W-:-:S04]  /*06c0*/  UIADD3 UR10, UPT, UPT, -UR5, 0x100000, URZ ;  /* 0x00100000050a7890 */ /* 0x000fc8000fffe1ff */
[----:B------:R-:W-:Y:S02]  /*06d0*/  USHF.L.U32 UR11, UR10, 0xb, URZ ;  /* 0x0000000b0a0b7899 */ /* 0x000fe400080006ff */
[----:B------:R-:W-:Y:S02]  /*06e0*/  USHF.L.U32 UR10, UR10, 0x1, URZ ;  /* 0x000000010a0a7899 */ /* 0x000fe400080006ff */
[----:B------:R-:W-:-:S04]  /*06f0*/  UIADD3 UR4, UPT, UPT, -UR4, 0x100000, URZ ;  /* 0x0010000004047890 */ /* 0x000fc8000fffe1ff */
[----:B------:R-:W-:Y:S02]  /*0700*/  USHF.L.U32 UR5, UR4, 0xb, URZ ;  /* 0x0000000b04057899 */ /* 0x000fe400080006ff */
[----:B------:R-:W-:Y:S01]  /*0710*/  USHF.L.U32 UR4, UR4, 0x1, URZ ;  /* 0x0000000104047899 */ /* 0x000fe200080006ff */
[----:B------:R-:W-:Y:S01]  /*0720*/  ELECT P0, URZ, PT ;  /* 0x0000000000ff782f */ /* 0x000fe20003800000 */
[----:B--2---:R-:W-:Y:S01]  /*0730*/  ULEA UR7, UR7, UR9, 0x18 ;  /* 0x0000000907077291 */ /* 0x004fe2000f8ec0ff */
[----:B------:R-:W1:Y:S11]  /*0740*/  FENCE.VIEW.ASYNC.S ;  /* 0x00000000000073c6 */ /* 0x000e760000000000 */
[----:B-1----:R2:W1:Y:S01]  /*0750*/  SYNCS.EXCH.64 URZ, [UR7+0x40], UR10 ;  /* 0x0000400a07ff75b2 */ /* 0x0024620008000100 */
[----:B------:R2:W1:Y:S01]  /*0760*/  SYNCS.EXCH.64 URZ, [UR7+0x60], UR4 ;  /* 0x0000600407ff75b2 */ /* 0x0004620008000100 */
[----:B------:R2:W1:Y:S01]  /*0770*/  SYNCS.EXCH.64 URZ, [UR7+0x48], UR10 ;  /* 0x0000480a07ff75b2 */ /* 0x0004620008000100 */
[----:B------:R2:W1:Y:S01]  /*0780*/  SYNCS.EXCH.64 URZ, [UR7+0x68], UR4 ;  /* 0x0000680407ff75b2 */ /* 0x0004620008000100 */
[----:B------:R2:W1:Y:S01]  /*0790*/  SYNCS.EXCH.64 URZ, [UR7+0x50], UR10 ;  /* 0x0000500a07ff75b2 */ /* 0x0004620008000100 */
[----:B------:R2:W1:Y:S01]  /*07a0*/  SYNCS.EXCH.64 URZ, [UR7+0x70], UR4 ;  /* 0x0000700407ff75b2 */ /* 0x0004620008000100 */
[----:B------:R2:W1:Y:S01]  /*07b0*/  SYNCS.EXCH.64 URZ, [UR7+0x58], UR10 ;  /* 0x0000580a07ff75b2 */ /* 0x0004620008000100 */
[----:B------:R2:W1:Y:S02]  /*07c0*/  SYNCS.EXCH.64 URZ, [UR7+0x78], UR4 ;  /* 0x0000780407ff75b2 */ /* 0x0004640008000100 */
[----:B--2---:R-:W-:Y:S01]  /*07d0*/  NOP ;  /* 0x0000000000007918 */ /* 0x004fe20000000000 */
.L_x_10:
[----:B------:R-:W2:Y:S01]  /*07e0*/  SHFL.IDX PT, R2, R68, RZ, 0x1f ;  /* 0x00001fff44027589 */ /* 0x000ea200000e0000 */
[----:B------:R-:W-:Y:S01]  /*07f0*/  NOP ;  /* 0x0000000000007918 */ /* 0x000fe20000000000 */
[----:B--2---:R-:W-:-:S13]  /*0800*/  ISETP.NE.AND P0, PT, R2, 0x3, PT ;  /* 0x000000030200780c */ /* 0x004fda0003f05270 */
[----:B------:R-:W-:Y:S05]  /*0810*/  @P0 BRA `(.L_x_11) ;  /* 0x0000000000300947 */ /* 0x000fea0003800000 */
[----:B-1----:R-:W1:Y:S01]  /*0820*/  S2UR UR5, SR_CgaCtaId ;  /* 0x00000000000579c3 */ /* 0x002e620000008800 */
        /* <DEDUP_REMOVED lines=8> */
[----:B-1----:R2:W1:Y:S01]  /*08b0*/  SYNCS.EXCH.64 URZ, [UR5+0x80], UR10 ;  /* 0x0000800a05ff75b2 */ /* 0x0024620008000100 */
[----:B------:R2:W1:Y:S02]  /*08c0*/  SYNCS.EXCH.64 URZ, [UR5+0x88], UR10 ;  /* 0x0000880a05ff75b2 */ /* 0x0004640008000100 */
[----:B--2---:R-:W-:Y:S01]  /*08d0*/  NOP ;  /* 0x0000000000007918 */ /* 0x004fe20000000000 */
.L_x_11:
[----:B------:R-:W2:Y:S01]  /*08e0*/  SHFL.IDX PT, R2, R68, RZ, 0x1f ;  /* 0x00001fff44027589 */ /* 0x000ea200000e0000 */
[----:B------:R-:W-:Y:S01]  /*08f0*/  NOP ;  /* 0x0000000000007918 */ /* 0x000fe20000000000 */
[----:B--2---:R-:W-:-:S13]  /*0900*/  ISETP.NE.AND P0, PT, R2, 0x4, PT ;  /* 0x000000040200780c */ /* 0x004fda0003f05270 */
[----:B------:R-:W-:Y:S05]  /*0910*/  @P0 BRA `(.L_x_12) ;  /* 0x00000000004c0947 */ /* 0x000fea0003800000 */
[----:B-1----:R-:W1:Y:S01]  /*0920*/  S2UR UR5, SR_CgaCtaId ;  /* 0x00000000000579c3 */ /* 0x002e620000008800 */
[----:B------:R-:W-:Y:S01]  /*0930*/  UMOV UR9, 0x100 ;  /* 0x0000010000097882 */ /* 0x000fe20000000000 */
[----:B------:R-:W-:Y:S01]  /*0940*/  UMOV UR7, 0x400 ;  /* 0x0000040000077882 */ /* 0x000fe20000000000 */
[----:B------:R-:W-:Y:S01]  /*0950*/  USEL UR9, UR9, 0xe0, UP2 ;  /* 0x000000e009097887 */ /* 0x000fe20009000000 */
[----:B------:R-:W-:Y:S01]  /*0960*/  UMOV UR4, 0x1 ;  /* 0x0000000100047882 */ /* 0x000fe20000000000 */
[----:B------:R-:W-:Y:S01]  /*0970*/  ELECT P0, URZ, PT ;  /* 0x0000000000ff782f */ /* 0x000fe20003800000 */
[----:B------:R-:W-:-:S04]  /*0980*/  UIADD3 UR10, UPT, UPT, -UR4, 0x100000, URZ ;  /* 0x00100000040a7890 */ /* 0x000fc8000fffe1ff */
[----:B------:R-:W-:Y:S02]  /*0990*/  USHF.L.U32 UR11, UR10, 0xb, URZ ;  /* 0x0000000b0a0b7899 */ /* 0x000fe400080006ff */
[----:B------:R-:W-:Y:S02]  /*09a0*/  USHF.L.U32 UR10, UR10, 0x1, URZ ;  /* 0x000000010a0a7899 */ /* 0x000fe400080006ff */
[----:B------:R-:W-:-:S04]  /*09b0*/  UIADD3 UR12, UPT, UPT, -UR9, 0x100000, URZ ;  /* 0x00100000090c7890 */ /* 0x000fc8000fffe1ff */
[----:B------:R-:W-:Y:S02]  /*09c0*/  USHF.L.U32 UR13, UR12, 0xb, URZ ;  /* 0x0000000b0c0d7899 */ /* 0x000fe400080006ff */
[----:B------:R-:W-:Y:S02]  /*09d0*/  USHF.L.U32 UR12, UR12, 0x1, URZ ;  /* 0x000000010c0c7899 */ /* 0x000fe400080006ff */
[----:B-1----:R-:W-:Y:S01]  /*09e0*/  ULEA UR5, UR5, UR7, 0x18 ;  /* 0x0000000705057291 */ /* 0x002fe2000f8ec0ff */
[----:B------:R-:W1:Y:S11]  /*09f0*/  FENCE.VIEW.ASYNC.S ;  /* 0x00000000000073c6 */ /* 0x000e760000000000 */
[----:B-1----:R2:W1:Y:S01]  /*0a00*/  SYNCS.EXCH.64 URZ, [UR5+0x90], UR10 ;  /* 0x0000900a05ff75b2 */ /* 0x0024620008000100 */
[----:B------:R2:W1:Y:S01]  /*0a10*/  SYNCS.EXCH.64 URZ, [UR5+0xa0], UR12 ;  /* 0x0000a00c05ff75b2 */ /* 0x0004620008000100 */
[----:B------:R2:W1:Y:S01]  /*0a20*/  SYNCS.EXCH.64 URZ, [UR5+0x98], UR10 ;  /* 0x0000980a05ff75b2 */ /* 0x0004620008000100 */
[----:B------:R2:W1:Y:S02]  /*0a30*/  SYNCS.EXCH.64 URZ, [UR5+0xa8], UR12 ;  /* 0x0000a80c05ff75b2 */ /* 0x0004640008000100 */
[----:B--2---:R-:W-:Y:S01]  /*0a40*/  NOP ;  /* 0x0000000000007918 */ /* 0x004fe20000000000 */
.L_x_12:
        /* <DEDUP_REMOVED lines=26> */
.L_x_13:
        /* <DEDUP_REMOVED lines=18> */
.L_x_14:
[----:B-1----:R-:W1:Y:S01]  /*0d10*/  S2UR UR5, SR_CTAID.X ;  /* 0x00000000000579c3 */ /* 0x002e620000002500 */
[----:B------:R-:W-:-:S05]  /*0d20*/  CS2R.32 R63, SR_CgaSize ;  /* 0x00000000003f7805 */ /* 0x000fca0000008a00 */
[----:B------:R-:W-:-:S05]  /*0d30*/  IMAD R63, R63, -0xa0, RZ ;  /* 0xffffff603f3f7824 */ /* 0x000fca00078e02ff */
[----:B------:R-:W-:-:S14]  /*0d40*/  R2UR UR9, R63 ;  /* 0x000000003f0972ca */ /* 0x000fdc00000e0000 */
[----:B------:R-:W2:Y:S01]  /*0d50*/  LDCU UR9, c[0x0][UR9+0x2b0] ;  /* 0x00005600090977ac */ /* 0x000ea20008000800 */
[----:B------:R-:W-:Y:S01]  /*0d60*/  NOP ;  /* 0x0000000000007918 */ /* 0x000fe20000000000 */
[----:B------:R-:W-:-:S05]  /*0d70*/  CS2R.32 R63, SR_CgaSize ;  /* 0x00000000003f7805 */ /* 0x000fca0000008a00 */
[----:B------:R-:W-:-:S05]  /*0d80*/  IMAD R63, R63, -0xa0, RZ ;  /* 0xffffff603f3f7824 */ /* 0x000fca00078e02ff */
[----:B------:R-:W-:-:S14]  /*0d90*/  R2UR UR7, R63 ;  /* 0x000000003f0772ca */ /* 0x000fdc00000e0000 */
[----:B------:R-:W3:Y:S01]  /*0da0*/  LDCU UR7, c[0x0][UR7+0x2b4] ;  /* 0x00005680070777ac */ /* 0x000ee20008000800 */
[----:B------:R-:W4:Y:S08]  /*0db0*/  S2UR UR4, SR_CTAID.Y ;  /* 0x00000000000479c3 */ /* 0x000f300000002600 */
[----:B------:R-:W3:Y:S01]  /*0dc0*/  LDC R10, c[0x0][0xb24] ;  /* 0x0002c900ff0a7b82 */ /* 0x000ee20000000800 */
[----:B-1----:R-:W-:-:S02]  /*0dd0*/  I2FP.F32.U32 R63, UR5 ;  /* 0x00000005003f7c45 */ /* 0x002fc40008201000 */
[----:B------:R-:W-:-:S05]  /*0de0*/  CS2R.32 R3, SR_CgaSize ;  /* 0x0000000000037805 */ /* 0x000fca0000008a00 */
[----:B------:R-:W-:-:S06]  /*0df0*/  IMAD R3, R3, -0xa0, RZ ;  /* 0xffffff6003037824 */ /* 0x000fcc00078e02ff */
[----:B------:R-:W1:Y:S01]  /*0e00*/  LDC R3, c[0x0][R3+0x2a0] ;  /* 0x0000a80003037b82 */ /* 0x000e620000000800 */
[----:B------:R-:W-:Y:S01]  /*0e10*/  MOV R15, UR5 ;  /* 0x00000005000f7c02 */ /* 0x000fe20008000f00 */
[----:B--2---:R-:W-:Y:S01]  /*0e20*/  FMUL R63, R63, UR9 ;  /* 0x000000093f3f7c20 */ /* 0x004fe20008400000 */
[----:B----4-:R-:W-:Y:S02]  /*0e30*/  I2FP.F32.U32 R62, UR4 ;  /* 0x00000004003e7c45 */ /* 0x010fe40008201000 */
[----:B------:R-:W-:-:S05]  /*0e40*/  CS2R.32 R2, SR_CgaSize ;  /* 0x0000000000027805 */ /* 0x000fca0000008a00 */
[----:B------:R-:W-:-:S06]  /*0e50*/  IMAD R2, R2, -0xa0, RZ ;  /* 0xffffff6002027824 */ /* 0x000fcc00078e02ff */
[----:B------:R-:W2:Y:S01]  /*0e60*/  LDC R2, c[0x0][R2+0x2a4] ;  /* 0x0000a90002027b82 */ /* 0x000ea20000000800 */
[----:B------:R-:W-:Y:S01]  /*0e70*/  MOV R14, UR4 ;  /* 0x00000004000e7c02 */ /* 0x000fe20008000f00 */
[----:B------:R-:W4:Y:S01]  /*0e80*/  F2I.U32.TRUNC.NTZ R63, R63 ;  /* 0x0000003f003f7305 */ /* 0x000f22000020f000 */
[----:B---3--:R-:W-:-:S05]  /*0e90*/  FMUL R62, R62, UR7 ;  /* 0x000000073e3e7c20 */ /* 0x008fca0008400000 */
[----:B------:R-:W-:Y:S01]  /*0ea0*/  BAR.SYNC.DEFER_BLOCKING 0x0 ;  /* 0x0000000000007b1d */ /* 0x000fe20000010000 */
[----:B------:R-:W-:-:S05]  /*0eb0*/  ISETP.GE.AND P0, PT, R10, 0x1, PT ;  /* 0x000000010a00780c */ /* 0x000fca0003f06270 */
[----:B------:R-:W3:Y:S02]  /*0ec0*/  F2I.U32.TRUNC.NTZ R62, R62 ;  /* 0x0000003e003e7305 */ /* 0x000ee4000020f000 */
[----:B------:R-:W2:Y:S01]  /*0ed0*/  S2UR UR36, SR_CTAID.Z ;  /* 0x00000000002479c3 */ /* 0x000ea20000002700 */
[----:B----4-:R-:W-:-:S05]  /*0ee0*/  IADD3 R63, PT, PT, -R63, RZ, RZ ;  /* 0x000000ff3f3f7210 */ /* 0x010fca0007ffe1ff */
[----:B-1----:R-:W-:Y:S01]  /*0ef0*/  IMAD R63, R3, R63, UR5 ;  /* 0x00000005033f7e24 */ /* 0x002fe2000f8e023f */
[----:B---3--:R-:W-:-:S05]  /*0f00*/  IADD3 R62, PT, PT, -R62, RZ, RZ ;  /* 0x000000ff3e3e7210 */ /* 0x008fca0007ffe1ff */
[----:B--2---:R-:W-:Y:S01]  /*0f10*/  IMAD R62, R2, R62, UR4 ;  /* 0x00000004023e7e24 */ /* 0x004fe2000f8e023e */
[----:B------:R-:W-:Y:S06]  /*0f20*/  @!P0 BRA `(.L_x_15) ;  /* 0x0000000000b88947 */ /* 0x000fec0003800000 */
[----:B------:R-:W1:Y:S01]  /*0f30*/  LDC.64 R4, c[0x0][0xb18] ;  /* 0x0002c600ff047b82 */ /* 0x000e620000000a00 */
[----:B------:R-:W-:-:S07]  /*0f40*/  ISETP.NE.AND P0, PT, R10, 0x1, PT ;  /* 0x000000010a00780c */ /* 0x000fce0003f05270 */
[----:B------:R-:W2:Y:S08]  /*0f50*/  LDC R9, c[0x0][0xb0c] ;  /* 0x0002c300ff097b82 */ /* 0x000eb00000000800 */
[----:B------:R-:W3:Y:S08]  /*0f60*/  LDC R12, c[0x0][0x370] ;  /* 0x0000dc00ff0c7b82 */ /* 0x000ef00000000800 */
[----:B------:R-:W4:Y:S01]  /*0f70*/  LDC R11, c[0x0][0x374] ;  /* 0x0000dd00ff0b7b82 */ /* 0x000f220000000800 */
[----:B-1----:R-:W-:-:S07]  /*0f80*/  ISETP.NE.AND P1, PT, R4, 0x1, PT ;  /* 0x000000010400780c */ /* 0x002fce0003f25270 */
[----:B------:R-:W3:Y:S01]  /*0f90*/  LDC.64 R6, c[0x0][0xb10] ;  /* 0x0002c400ff067b82 */ /* 0x000ee20000000a00 */
[----:B--2---:R-:W-:-:S07]  /*0fa0*/  ISETP.NE.AND P2, PT, R9, 0x1, PT ;  /* 0x000000010900780c */ /* 0x004fce0003f45270 */
[----:B------:R-:W1:Y:S08]  /*0fb0*/  LDC R8, c[0x0][0xb20] ;  /* 0x0002c800ff087b82 */ /* 0x000e700000000800 */
[----:B------:R-:W2:Y:S01]  /*0fc0*/  LDC.64 R2, c[0x0][0xb28] ;  /* 0x0002ca00ff027b82 */ /* 0x000ea20000000a00 */
[----:B----4-:R-:W-:-:S04]  /*0fd0*/  IMAD.HI.U32 R13, R11, R5, RZ ;  /* 0x000000050b0d7227 */ /* 0x010fc800078e00ff */
[----:B------:R-:W-:-:S04]  /*0fe0*/  IMAD.HI.U32 R5, R14, R5, RZ ;  /* 0x000000050e057227 */ /* 0x000fc800078e00ff */
[----:B---3--:R-:W-:-:S05]  /*0ff0*/  IMAD.HI.U32 R16, R12, R6, RZ ;  /* 0x000000060c107227 */ /* 0x008fca00078e00ff */
[-C--:B------:R-:W-:Y:S01]  /*1000*/  @P2 SHF.R.U32.HI R12, RZ, R7.reuse, R16 ;  /* 0x00000007ff0c2219 */ /* 0x080fe20000011610 */
[----:B------:R-:W-:Y:S01]  /*1010*/  IMAD.HI.U32 R16, R15, R6, RZ ;  /* 0x000000060f107227 */ /* 0x000fe200078e00ff */
[-C--:B-1----:R-:W-:Y:S02]  /*1020*/  @P1 SHF.R.U32.HI R11, RZ, R8.reuse, R13 ;  /* 0x00000008ff0b1219 */ /* 0x082fe4000001160d */
[----:B------:R-:W-:Y:S02]  /*1030*/  SHF.R.U32.HI R5, RZ, R8, R5 ;  /* 0x00000008ff057219 */ /* 0x000fe40000011605 */
[----:B------:R-:W-:Y:S02]  /*1040*/  SHF.R.U32.HI R16, RZ, R7, R16 ;  /* 0x00000007ff107219 */ /* 0x000fe40000011610 */
[----:B------:R-:W-:Y:S01]  /*1050*/  SEL R5, R14, R5, !P1 ;  /* 0x000000050e057207 */ /* 0x000fe20004800000 */
[----:B--2---:R-:W-:Y:S01]  /*1060*/  IMAD.HI.U32 R13, R11, R2, RZ ;  /* 0x000000020b0d7227 */ /* 0x004fe200078e00ff */
[----:B------:R-:W-:-:S03]  /*1070*/  SEL R16, R15, R16, !P2 ;  /* 0x000000100f107207 */ /* 0x000fc60005000000 */
[----:B------:R-:W-:Y:S01]  /*1080*/  IMAD.HI.U32 R6, R12, R2, RZ ;  /* 0x000000020c067227 */ /* 0x000fe200078e00ff */
[----:B------:R-:W-:-:S04]  /*1090*/  @P0 SHF.R.U32.HI R11, RZ, R3, R13 ;  /* 0x00000003ff0b0219 */ /* 0x000fc8000001160d */
[----:B------:R-:W-:Y:S01]  /*10a0*/  @P0 SHF.R.U32.HI R12, RZ, R3, R6 ;  /* 0x00000003ff0c0219 */ /* 0x000fe20000011606 */
[----:B------:R-:W-:-:S04]  /*10b0*/  IMAD R11, R11, R10, RZ ;  /* 0x0000000a0b0b7224 */ /* 0x000fc800078e02ff */
[----:B------:R-:W-:Y:S01]  /*10c0*/  IMAD R6, R12, R10, RZ ;  /* 0x0000000a0c067224 */ /* 0x000fe200078e02ff */
[----:B------:R-:W-:-:S04]  /*10d0*/  ISETP.GE.AND P1, PT, R5, R11, PT ;  /* 0x0000000b0500720c */ /* 0x000fc80003f26270 */
[----:B------:R-:W-:Y:S01]  /*10e0*/  ISETP.GE.OR P1, PT, R16, R6, P1 ;  /* 0x000000061000720c */ /* 0x000fe20000f26670 */
[----:B------:R-:W-:-:S05]  /*10f0*/  IMAD.HI.U32 R6, R5, R2, RZ ;  /* 0x0000000205067227 */ /* 0x000fca00078e00ff */
[----:B------:R-:W-:-:S04]  /*1100*/  SHF.R.U32.HI R6, RZ, R3, R6 ;  /* 0x00000003ff067219 */ /* 0x000fc80000011606 */
[----:B------:R-:W-:-:S03]  /*1110*/  SEL R6, R5, R6, !P0 ;  /* 0x0000000605067207 */ /* 0x000fc60004000000 */
[----:B------:R-:W-:Y:S01]  /*1120*/  @!P1 IMAD.HI.U32 R7, R16, R2, RZ ;  /* 0x0000000210079227 */ /* 0x000fe200078e00ff */
[----:B------:R-:W-:-:S04]  /*1130*/  IADD3 R2, PT, PT, -R6, RZ, RZ ;  /* 0x000000ff06027210 */ /* 0x000fc80007ffe1ff */
[----:B------:R-:W-:Y:S01]  /*1140*/  @!P1 SHF.R.U32.HI R3, RZ, R3, R7 ;  /* 0x00000003ff039219 */ /* 0x000fe20000011607 */
[----:B------:R-:W-:Y:S01]  /*1150*/  IMAD R2, R10, R2, R5 ;  /* 0x000000020a027224 */ /* 0x000fe200078e0205 */
[----:B------:R-:W-:Y:S02]  /*1160*/  IADD3 R7, PT, PT, -R5, RZ, RZ ;  /* 0x000000ff05077210 */ /* 0x000fe40007ffe1ff */
[----:B------:R-:W-:-:S03]  /*1170*/  @!P1 SEL R3, R16, R3, !P0 ;  /* 0x0000000310039207 */ /* 0x000fc60004000000 */
[----:B------:R-:W-:Y:S02]  /*1180*/  IMAD R7, R4, R7, R14 ;  /* 0x0000000704077224 */ /* 0x000fe400078e020e */
[--C-:B------:R-:W-:Y:S02]  /*1190*/  @!P1 IMAD.IADD R6, R6, 0x1, -R3.reuse ;  /* 0x0000000106069824 */ /* 0x100fe400078e0a03 */
[----:B------:R-:W-:Y:S01]  /*11a0*/  @!P1 IMAD R3, R2, R12, R3 ;  /* 0x0000000c02039224 */ /* 0x000fe200078e0203 */
[----:B------:R-:W-:Y:S01]  /*11b0*/  IADD3 R2, PT, PT, -R16, RZ, RZ ;  /* 0x000000ff10027210 */ /* 0x000fe20007ffe1ff */
[----:B------:R-:W-:Y:S02]  /*11c0*/  @!P1 IMAD R5, R6, R10, R16 ;  /* 0x0000000a06059224 */ /* 0x000fe400078e0210 */
[----:B------:R-:W-:Y:S02]  /*11d0*/  @!P1 IMAD.MOV.U32 R16, RZ, RZ, R3 ;  /* 0x000000ffff109224 */ /* 0x000fe400078e0003 */
[----:B------:R-:W-:-:S02]  /*11e0*/  IMAD R2, R9, R2, R15 ;  /* 0x0000000209027224 */ /* 0x000fc400078e020f */
[----:B------:R-:W-:Y:S02]  /*11f0*/  IMAD R14, R5, R4, R7 ;  /* 0x00000004050e7224 */ /* 0x000fe400078e0207 */
[----:B------:R-:W-:Y:S02]  /*1200*/  IMAD R15, R16, R9, R2 ;  /* 0x00000009100f7224 */ /* 0x000fe400078e0202 */
.L_x_15:
[----:B------:R-:W1:Y:S01]  /*1210*/  LDCU UR4, c[0x0][0xb30] ;  /* 0x00016600ff0477ac */ /* 0x000e620008000800 */
[----:B------:R-:W2:Y:S08]  /*1220*/  S2UR UR37, SR_CgaCtaId ;  /* 0x00000000002579c3 */ /* 0x000eb00000008800 */
[----:B------:R-:W3:Y:S01]  /*1230*/  LDC R26, c[0x0][0xb24] ;  /* 0x0002c900ff1a7b82 */ /* 0x000ee20000000800 */
[----:B-1----:R-:W-:-:S09]  /*1240*/  UISETP.NE.AND UP1, UPT, UR4, 0x1, UPT ;  /* 0x000000010400788c */ /* 0x002fd2000bf25270 */
[----:B--2---:R-:W-:Y:S05]  /*1250*/  BRA.U UP1, `(.L_x_16) ;  /* 0x0000000101407547 */ /* 0x004fea000b800000 */
[----:B------:R-:W1:Y:S08]  /*1260*/  LDC.64 R4, c[0x0][0xb10] ;  /* 0x0002c400ff047b82 */ /* 0x000e700000000a00 */
[----:B------:R-:W2:Y:S08]  /*1270*/  LDC.64 R2, c[0x0][0xb18] ;  /* 0x0002c600ff027b82 */ /* 0x000eb00000000a00 */
[----:B------:R-:W4:Y:S08]  /*1280*/  LDC R6, c[0x0][0xb20] ;  /* 0x0002c800ff067b82 */ /* 0x000f300000000800 */
[----:B------:R-:W3:Y:S01]  /*1290*/  LDC R7, c[0x0][0xb0c] ;  /* 0x0002c300ff077b82 */ /* 0x000ee20000000800 */
[----:B-1----:R-:W-:-:S05]  /*12a0*/  IMAD.HI.U32 R4, R15, R4, RZ ;  /* 0x000000040f047227 */ /* 0x002fca00078e00ff */
[----:B------:R-:W-:Y:S01]  /*12b0*/  SHF.R.U32.HI R4, RZ, R5, R4 ;  /* 0x00000005ff047219 */ /* 0x000fe20000011604 */
[----:B--2---:R-:W-:Y:S01]  /*12c0*/  IMAD.HI.U32 R3, R14, R3, RZ ;  /* 0x000000030e037227 */ /* 0x004fe200078e00ff */
[----:B------:R-:W-:-:S04]  /*12d0*/  ISETP.NE.AND P0, PT, R2, 0x1, PT ;  /* 0x000000010200780c */ /* 0x000fc80003f05270 */
[----:B----4-:R-:W-:-:S04]  /*12e0*/  SHF.R.U32.HI R3, RZ, R6, R3 ;  /* 0x00000006ff037219 */ /* 0x010fc80000011603 */
[----:B------:R-:W-:Y:S02]  /*12f0*/  SEL R3, R14, R3, !P0 ;  /* 0x000000030e037207 */ /* 0x000fe40004000000 */
[----:B---3--:R-:W-:-:S04]  /*1300*/  ISETP.NE.AND P1, PT, R7, 0x1, PT ;  /* 0x000000010700780c */ /* 0x008fc80003f25270 */
[----:B------:R-:W-:-:S05]  /*1310*/  SEL R4, R15, R4, !P1 ;  /* 0x000000040f047207 */ /* 0x000fca0004800000 */
[----:B------:R-:W-:Y:S02]  /*1320*/  IMAD.IADD R5, R3, 0x1, -R4 ;  /* 0x0000000103057824 */ /* 0x000fe400078e0a04 */
[----:B------:R-:W-:Y:S02]  /*1330*/  IMAD.IADD R3, R4, 0x1, -R3 ;  /* 0x0000000104037824 */ /* 0x000fe400078e0a03 */
[----:B------:R-:W-:Y:S02]  /*1340*/  IMAD R15, R5, R7, R15 ;  /* 0x00000007050f7224 */ /* 0x000fe400078e020f */
[----:B------:R-:W-:-:S07]  /*1350*/  IMAD R14, R3, R2, R14 ;  /* 0x00000002030e7224 */ /* 0x000fce00078e020e */
.L_x_16:
[----:B------:R-:W-:Y:S01]  /*1360*/  BAR.SYNC.DEFER_BLOCKING 0x0 ;  /* 0x0000000000007b1d */ /* 0x000fe20000010000 */
[----:B------:R-:W-:Y:S01]  /*1370*/  UISETP.NE.AND UP1, UPT, UR8, 0x2, UPT ;  /* 0x000000020800788c */ /* 0x000fe2000bf25270 */
[----:B------:R-:W-:Y:S02]  /*1380*/  ISETP.NE.OR P5, PT, R0, 0x2, !P5 ;  /* 0x000000020000780c */ /* 0x000fe40006fa5670 */
[----:B------:R-:W-:-:S06]  /*1390*/  LOP3.LUT R2, R77, 0x1f, RZ, 0xc0, !PT ;  /* 0x0000001f4d027812 */ /* 0x000fcc00078ec0ff */
[----:B------:R-:W-:Y:S05]  /*13a0*/  BRA.U UP1, `(.L_x_17) ;  /* 0x0000001101b47547 */ /* 0x000fea000b800000 */
[----:B------:R-:W1:Y:S01]  /*13b0*/  LDCU UR13, c[0x0][0x38c] ;  /* 0x00007180ff0d77ac */ /* 0x000e620008000800 */
[----:B------:R-:W2:Y:S01]  /*13c0*/  LDC R8, c[0x0][0x370] ;  /* 0x0000dc00ff087b82 */ /* 0x000ea20000000800 */
[----:B------:R-:W-:Y:S01]  /*13d0*/  PLOP3.LUT P1, PT, PT, PT, UP2, 0x80, 0x8 ;  /* 0x000000000008781c */ /* 0x000fe20003f2f028 */
[----:B------:R-:W-:Y:S01]  /*13e0*/  IMAD.MOV.U32 R17, RZ, RZ, 0x1 ;  /* 0x00000001ff117424 */ /* 0x000fe200078e00ff */
[----:B------:R-:W-:Y:S01]  /*13f0*/  ISETP.EQ.OR P4, PT, R2, RZ, P5 ;  /* 0x000000ff0200720c */ /* 0x000fe20002f82670 */
[----:B------:R-:W-:Y:S01]  /*1400*/  IMAD.MOV.U32 R16, RZ, RZ, RZ ;  /* 0x000000ffff107224 */ /* 0x000fe200078e00ff */
[----:B------:R-:W-:Y:S02]  /*1410*/  PLOP3.LUT P1, PT, P1, PT, PT, 0x8, 0x80 ;  /* 0x000000000080781c */ /* 0x000fe40000f2e170 */
[----:B------:R-:W-:Y:S01]  /*1420*/  CS2R R12, SRZ ;  /* 0x00000000000c7805 */ /* 0x000fe2000001ff00 */
[----:B------:R-:W-:Y:S01]  /*1430*/  IMAD.MOV.U32 R11, RZ, RZ, 0x1 ;  /* 0x00000001ff0b7424 */ /* 0x000fe200078e00ff */
[----:B------:R-:W4:Y:S01]  /*1440*/  LDC R0, c[0x0][0x374] ;  /* 0x0000dd00ff007b82 */ /* 0x000f220000000800 */
[----:B------:R-:W2:Y:S01]  /*1450*/  LDCU.64 UR22, c[0x0][0x348] ;  /* 0x00006900ff1677ac */ /* 0x000ea20008000a00 */
[----:B------:R-:W-:Y:S01]  /*1460*/  UMOV UR6, URZ ;  /* 0x000000ff00067c82 */ /* 0x000fe20008000000 */
[----:B-1----:R-:W-:-:S04]  /*1470*/  UIADD3 UR5, UPT, UPT, UR13, 0x3f, URZ ;  /* 0x0000003f0d057890 */ /* 0x002fc8000fffe0ff */
[----:B------:R-:W-:-:S04]  /*1480*/  USHF.R.S32.HI UR4, URZ, 0x1f, UR5 ;  /* 0x0000001fff047899 */ /* 0x000fc80008011405 */
[----:B------:R-:W-:-:S04]  /*1490*/  ULEA.HI UR4, UR4, UR5, URZ, 0x6 ;  /* 0x0000000504047291 */ /* 0x000fc8000f8f30ff */
[----:B------:R-:W-:Y:S02]  /*14a0*/  USHF.R.S32.HI UR15, URZ, 0x6, UR4 ;  /* 0x00000006ff0f7899 */ /* 0x000fe40008011404 */
[----:B------:R-:W-:Y:S02]  /*14b0*/  UIADD3 UR4, UPT, UPT, UR13, -0x1, URZ ;  /* 0xffffffff0d047890 */ /* 0x000fe4000fffe0ff */
[----:B------:R-:W-:Y:S02]  /*14c0*/  UISETP.LT.U32.AND UP0, UPT, UR15, 0x4, UPT ;  /* 0x000000040f00788c */ /* 0x000fe4000bf01070 */
[----:B------:R-:W-:Y:S02]  /*14d0*/  UISETP.GE.U32.AND UP1, UPT, UR4, -0x7f, UPT ;  /* 0xffffff810400788c */ /* 0x000fe4000bf26070 */
[----:B------:R-:W-:Y:S02]  /*14e0*/  USEL UR14, UR15, 0x4, UP0 ;  /* 0x000000040f0e7887 */ /* 0x000fe40008000000 */
[----:B------:R-:W-:-:S02]  /*14f0*/  UIADD3 UR13, UPT, UPT, UR13, 0x7e, URZ ;  /* 0x0000007e0d0d7890 */ /* 0x000fc4000fffe0ff */
[----:B------:R-:W-:Y:S02]  /*1500*/  UIADD3 UR5, UPT, UPT, UR14, -0x1, URZ ;  /* 0xffffffff0e057890 */ /* 0x000fe4000fffe0ff */
[----:B------:R-:W-:-:S03]  /*1510*/  UIADD3 UR7, UPT, UPT, UR15, -UR14, URZ ;  /* 0x8000000e0f077290 */ /* 0x000fc6000fffe0ff */
[----:B------:R-:W-:-:S04]  /*1520*/  @UP1 UIADD3 UR5, UPT, UPT, UR14, URZ, URZ ;  /* 0x000000ff0e051290 */ /* 0x000fc8000fffe0ff */
[----:B--2---:R-:W-:-:S12]  /*1530*/  UIADD3 UR5, UPT, UPT, UR5, 0x1, URZ ;  /* 0x0000000105057890 */ /* 0x004fd8000fffe0ff */
.L_x_35:
[----:B------:R-:W-:Y:S01]  /*1540*/  UISETP.NE.AND UP0, UPT, UR37, URZ, UPT ;  /* 0x000000ff2500728c */ /* 0x000fe2000bf05270 */
[----:B------:R-:W1:Y:S08]  /*1550*/  S2UR UR37, SR_CgaCtaId ;  /* 0x00000000002579c3 */ /* 0x000e700000008800 */
[----:B------:R-:W-:Y:S05]  /*1560*/  BRA.U UP0, `(.L_x_18) ;  /* 0x0000000100347547 */ /* 0x000fea000b800000 */
[----:B------:R-:W2:Y:S01]  /*1570*/  S2R R2, SR_CgaCtaId ;  /* 0x0000000000027919 */ /* 0x000ea20000008800 */
[----:B------:R-:W-:-:S04]  /*1580*/  MOV R3, 0x400 ;  /* 0x0000040000037802 */ /* 0x000fc80000000f00 */
[----:B--2---:R-:W-:Y:S02]  /*1590*/  LEA R2, R2, R3, 0x18 ;  /* 0x0000000302027211 */ /* 0x004fe400078ec0ff */
[----:B------:R-:W-:-:S03]  /*15a0*/  SHF.L.U32 R3, R11, 0x1f, RZ ;  /* 0x0000001f0b037819 */ /* 0x000fc600000006ff */
[----:B------:R-:W-:-:S04]  /*15b0*/  IMAD R2, R12, 0x8, R2 ;  /* 0x000000080c027824 */ /* 0x000fc800078e0202 */
[----:B------:R-:W2:Y:S02]  /*15c0*/  SYNCS.PHASECHK.TRANS64.TRYWAIT P0, [R2+URZ+0x100], R3 ;  /* 0x00010003020075a7 */ /* 0x000ea400080011ff */
[----:B--2---:R-:W-:Y:S05]  /*15d0*/  @!P0 BRA `(.L_x_19) ;  /* 0x0000006400788947 */ /* 0x004fea0003800000 */
.L_x_131:
[----:B------:R-:W-:Y:S01]  /*15e0*/  VIADD R12, R12, 0x1 ;  /* 0x000000010c0c7836 */ /* 0x000fe20000000000 */
[----:B------:R2:W-:Y:S04]  /*15f0*/  SYNCS.ARRIVE.TRANS64.A1T0 RZ, [R2+URZ+0xf0], RZ ;  /* 0x0000f0ff02ff79a7 */ /* 0x0005e800081000ff */
[----:B------:R-:W-:-:S04]  /*1600*/  ISETP.NE.AND P0, PT, R12, 0x2, PT ;  /* 0x000000020c00780c */ /* 0x000fc80003f05270 */
[----:B------:R-:W-:Y:S02]  /*1610*/  SEL R12, R12, RZ, P0 ;  /* 0x000000ff0c0c7207 */ /* 0x000fe40000000000 */
[----:B--2---:R-:W-:-:S04]  /*1620*/  SEL R2, RZ, 0x1, P0 ;  /* 0x00000001ff027807 */ /* 0x004fc80000000000 */
[----:B------:R-:W-:-:S07]  /*1630*/  LOP3.LUT R11, R11, R2, RZ, 0x3c, !PT ;  /* 0x000000020b0b7212 */ /* 0x000fce00078e3cff */
.L_x_18:
[----:B------:R-:W-:Y:S01]  /*1640*/  UMOV UR4, 0x400 ;  /* 0x0000040000047882 */ /* 0x000fe20000000000 */
[----:B------:R-:W-:Y:S01]  /*1650*/  SHF.L.U32 R2, R17, 0x1f, RZ ;  /* 0x0000001f11027819 */ /* 0x000fe200000006ff */
[----:B-1----:R-:W-:Y:S01]  /*1660*/  ULEA UR4, UR37, UR4, 0x18 ;  /* 0x0000000425047291 */ /* 0x002fe2000f8ec0ff */
[----:B------:R-:W-:Y:S01]  /*1670*/  R2UR UR35, R15 ;  /* 0x000000000f2372ca */ /* 0x000fe200000e0000 */
[----:B------:R-:W-:Y:S01]  /*1680*/  UISETP.GE.U32.AND UP0, UPT, UR13, 0x7f, UPT ;  /* 0x0000007f0d00788c */ /* 0x000fe2000bf06070 */
[----:B------:R-:W-:Y:S01]  /*1690*/  R2UR UR18, R14 ;  /* 0x000000000e1272ca */ /* 0x000fe200000e0000 */
[----:B------:R-:W-:Y:S01]  /*16a0*/  ULEA UR8, UR6, UR4, 0x3 ;  /* 0x0000000406087291 */ /* 0x000fe2000f8e18ff */
[----:B------:R-:W-:-:S08]  /*16b0*/  UMOV UR21, URZ ;  /* 0x000000ff00157c82 */ /* 0x000fd00008000000 */
[----:B------:R1:W2:Y:S01]  /*16c0*/  SYNCS.PHASECHK.TRANS64.TRYWAIT P0, [UR8+0x20], R2 ;  /* 0x00002002ff0075a7 */ /* 0x0002a20008001108 */
[----:B------:R-:W-:Y:S02]  /*16d0*/  USHF.L.U32 UR35, UR35, 0x7, URZ ;  /* 0x0000000723237899 */ /* 0x000fe400080006ff */
[----:B------:R-:W-:Y:S01]  /*16e0*/  USHF.L.U32 UR18, UR18, 0x6, URZ ;  /* 0x0000000612127899 */ /* 0x000fe200080006ff */
[----:B------:R-:W-:Y:S11]  /*16f0*/  BRA.U !UP0, `(.L_x_20) ;  /* 0x0000000108d87547 */ /* 0x000ff6000b800000 */
[----:B------:R-:W-:Y:S01]  /*1700*/  UIADD3 UR10, UPT, UPT, UR18, 0x20, URZ ;  /* 0x00000020120a7890 */ /* 0x000fe2000fffe0ff */
[----:B------:R-:W-:Y:S01]  /*1710*/  UMOV UR29, URZ ;  /* 0x000000ff001d7c82 */ /* 0x000fe20008000000 */
[----:B------:R-:W-:-:S10]  /*1720*/  UMOV UR25, UR6 ;  /* 0x0000000600197c82 */ /* 0x000fd40008000000 */
.L_x_25:
[----:B------:R-:W-:Y:S01]  /*1730*/  ULEA UR33, UR25, UR4, 0x3 ;  /* 0x0000000419217291 */ /* 0x000fe2000f8e18ff */
[----:B--2---:R-:W-:Y:S01]  /*1740*/  @!P5 MOV R3, 0xc000 ;  /* 0x0000c0000003d802 */ /* 0x004fe20000000f00 */
[----:B-12---:R-:W-:Y:S10]  /*1750*/  @P0 BRA `(.L_x_21) ;  /* 0x00000000000c0947 */ /* 0x006ff40003800000 */
[----:B------:R-:W-:-:S04]  /*1760*/  SHF.L.U32 R4, R17, 0x1f, RZ ;  /* 0x0000001f11047819 */ /* 0x000fc800000006ff */
[----:B------:R-:W2:Y:S02]  /*1770*/  SYNCS.PHASECHK.TRANS64.TRYWAIT P0, [UR33+0x20], R4 ;  /* 0x00002004ff0075a7 */ /* 0x000ea40008001121 */
[----:B--2---:R-:W-:Y:S05]  /*1780*/  @!P0 BRA `(.L_x_22) ;  /* 0x0000006400208947 */ /* 0x004fea0003800000 */
.L_x_21:
[----:B------:R2:W-:Y:S01]  /*1790*/  @!P5 SYNCS.ARRIVE.TRANS64 RZ, [UR33], R3 ;  /* 0x00000003ffffd9a7 */ /* 0x0005e20008000021 */
[----:B------:R-:W-:Y:S04]  /*17a0*/  BSSY.RECONVERGENT B0, `(.L_x_23) ;  /* 0x0000003000007945 */ /* 0x000fe80003800200 */
[----:B------:R-:W-:Y:S05]  /*17b0*/  @P4 BRA `(.L_x_24) ;  /* 0x0000000000044947 */ /* 0x000fea0003800000 */
[----:B------:R-:W-:Y:S05]  /*17c0*/  BPT.TRAP 0x1 ;  /* 0x000000040000795c */ /* 0x000fea0000300000 */
.L_x_24:
[----:B------:R-:W-:Y:S05]  /*17d0*/  BSYNC.RECONVERGENT B0 ;  /* 0x0000000000007941 */ /* 0x000fea0003800200 */
.L_x_23:
[----:B------:R-:W-:Y:S02]  /*17e0*/  UIADD3 UR6, UPT, UPT, UR25, 0x1, URZ ;  /* 0x0000000119067890 */ /* 0x000fe4000fffe0ff */
[----:B------:R-:W-:Y:S02]  /*17f0*/  ULEA UR24, UR25, UR4, 0xf ;  /* 0x0000000419187291 */ /* 0x000fe4000f8e78ff */
[----:B------:R-:W-:Y:S02]  /*1800*/  UISETP.NE.AND UP0, UPT, UR6, 0x4, UPT ;  /* 0x000000040600788c */ /* 0x000fe4000bf05270 */
[----:B------:R-:W-:Y:S02]  /*1810*/  UIADD3 UR40, UP1, UPT, UR22, 0x80, URZ ;  /* 0x0000008016287890 */ /* 0x000fe4000ff3e0ff */
[----:B------:R-:W-:Y:S02]  /*1820*/  USEL UR9, URZ, 0x1, UP0 ;  /* 0x00000001ff097887 */ /* 0x000fe40008000000 */
[----:B------:R-:W-:-:S02]  /*1830*/  USEL UR6, UR6, URZ, UP0 ;  /* 0x000000ff06067287 */ /* 0x000fc40008000000 */
[----:B------:R-:W-:Y:S02]  /*1840*/  USHF.L.U32 UR34, UR29, 0x6, URZ ;  /* 0x000000061d227899 */ /* 0x000fe400080006ff */
[----:B------:R-:W-:Y:S01]  /*1850*/  ULEA UR8, UR6, UR4, 0x3 ;  /* 0x0000000406087291 */ /* 0x000fe2000f8e18ff */
[----:B------:R-:W-:Y:S01]  /*1860*/  LOP3.LUT R17, R17, UR9, RZ, 0x3c, !PT ;  /* 0x0000000911117c12 */ /* 0x000fe2000f8e3cff */
[----:B------:R-:W-:Y:S02]  /*1870*/  UIADD3 UR38, UP0, UPT, UR22, 0x180, URZ ;  /* 0x0000018016267890 */ /* 0x000fe4000ff1e0ff */
[----:B------:R-:W-:Y:S01]  /*1880*/  UIADD3 UR32, UPT, UPT, UR24, 0x8400, URZ ;  /* 0x0000840018207890 */ /* 0x000fe2000fffe0ff */
[----:B-1----:R-:W-:Y:S01]  /*1890*/  SHF.L.U32 R2, R17, 0x1f, RZ ;  /* 0x0000001f11027819 */ /* 0x002fe200000006ff */
[----:B------:R-:W-:Y:S02]  /*18a0*/  UIADD3.X UR41, UPT, UPT, URZ, UR23, URZ, UP1, !UPT ;  /* 0x00000017ff297290 */ /* 0x000fe40008ffe4ff */
[----:B------:R-:W-:Y:S01]  /*18b0*/  UIADD3 UR26, UPT, UPT, UR34, 0x20, URZ ;  /* 0x00000020221a7890 */ /* 0x000fe2000fffe0ff */
[----:B------:R1:W1:Y:S01]  /*18c0*/  SYNCS.PHASECHK.TRANS64.TRYWAIT P0, [UR8+0x20], R2 ;  /* 0x00002002ff0075a7 */ /* 0x0002620008001108 */
[----:B------:R-:W-:-:S02]  /*18d0*/  ULEA UR8, UR25, UR4, 0xe ;  /* 0x0000000419087291 */ /* 0x000fc4000f8e70ff */
[----:B------:R-:W-:Y:S02]  /*18e0*/  UIADD3 UR24, UPT, UPT, UR24, 0xc400, URZ ;  /* 0x0000c40018187890 */ /* 0x000fe4000fffe0ff */
[----:B------:R-:W-:Y:S02]  /*18f0*/  UIADD3 UR16, UPT, UPT, UR8, 0x28400, URZ ;  /* 0x0002840008107890 */ /* 0x000fe4000fffe0ff */
[----:B------:R-:W-:Y:S02]  /*1900*/  UIADD3.X UR39, UPT, UPT, URZ, UR23, URZ, UP0, !UPT ;  /* 0x00000017ff277290 */ /* 0x000fe400087fe4ff */
[----:B------:R-:W-:Y:S01]  /*1910*/  UIADD3 UR8, UPT, UPT, UR8, 0x2a400, URZ ;  /* 0x0002a40008087890 */ /* 0x000fe2000fffe0ff */
[----:B------:R-:W-:Y:S01]  /*1920*/  UMOV UR30, 0x0 ;  /* 0x00000000001e7882 */ /* 0x000fe20000000000 */
[----:B------:R-:W-:Y:S01]  /*1930*/  UMOV UR31, 0x10000000 ;  /* 0x10000000001f7882 */ /* 0x000fe20000000000 */
[----:B------:R-:W-:Y:S01]  /*1940*/  UMOV UR25, UR33 ;  /* 0x0000002100197c82 */ /* 0x000fe20008000000 */
[----:B------:R-:W-:Y:S01]  /*1950*/  UMOV UR27, UR35 ;  /* 0x00000023001b7c82 */ /* 0x000fe20008000000 */
[----:B------:R-:W-:Y:S01]  /*1960*/  UMOV UR28, UR36 ;  /* 0x00000024001c7c82 */ /* 0x000fe20008000000 */
[----:B------:R-:W-:Y:S01]  /*1970*/  UMOV UR17, UR33 ;  /* 0x0000002100117c82 */ /* 0x000fe20008000000 */
[----:B------:R-:W-:Y:S01]  /*1980*/  UTMALDG.3D [UR32], [UR40], desc[UR30] ;  /* 0x00001e20280075b4 */ /* 0x000fe20008011000 */
[----:B------:R-:W-:Y:S01]  /*1990*/  UMOV UR20, UR36 ;  /* 0x0000002400147c82 */ /* 0x000fe20008000000 */
[----:B------:R-:W-:Y:S01]  /*19a0*/  UMOV UR19, UR34 ;  /* 0x0000002200137c82 */ /* 0x000fe20008000000 */
[----:B------:R-:W-:Y:S01]  /*19b0*/  UMOV UR12, UR36 ;  /* 0x00000024000c7c82 */ /* 0x000fe20008000000 */
[----:B------:R-:W-:Y:S01]  /*19c0*/  UMOV UR9, UR33 ;  /* 0x0000002100097c82 */ /* 0x000fe20008000000 */
[----:B------:R-:W-:Y:S01]  /*19d0*/  UMOV UR11, UR34 ;  /* 0x00000022000b7c82 */ /* 0x000fe20008000000 */
[----:B------:R-:W-:Y:S01]  /*19e0*/  UIADD3 UR29, UPT, UPT, UR29, 0x1, URZ ;  /* 0x000000011d1d7890 */ /* 0x000fe2000fffe0ff */
[----:B------:R3:W-:Y:S01]  /*19f0*/  UTMALDG.3D [UR24], [UR40], desc[UR30] ;  /* 0x00001e18280075b4 */ /* 0x0007e20008011000 */
[----:B------:R-:W-:-:S02]  /*1a00*/  UMOV UR21, UR5 ;  /* 0x0000000500157c82 */ /* 0x000fc40008000000 */
[----:B------:R-:W-:Y:S01]  /*1a10*/  UISETP.NE.AND UP0, UPT, UR29, UR5, UPT ;  /* 0x000000051d00728c */ /* 0x000fe2000bf05270 */
[----:B------:R1:W-:Y:S01]  /*1a20*/  UTMALDG.3D [UR16], [UR38], desc[UR30] ;  /* 0x00001e10260075b4 */ /* 0x0003e20008011000 */
[----:B------:R1:W-:Y:S01]  /*1a30*/  UTMALDG.3D [UR8], [UR38], desc[UR30] ;  /* 0x00001e08260075b4 */ /* 0x0003e20008011000 */
[----:B---3--:R-:W-:-:S06]  /*1a40*/  UMOV UR25, UR6 ;  /* 0x0000000600197c82 */ /* 0x008fcc0008000000 */
[----:B------:R-:W-:Y:S05]  /*1a50*/  BRA.U UP0, `(.L_x_25) ;  /* 0xfffffffd00347547 */ /* 0x000fea000b83ffff */
.L_x_20:
[----:B-1----:R-:W-:Y:S01]  /*1a60*/  ULEA UR8, UR6, UR4, 0x3 ;  /* 0x0000000406087291 */ /* 0x002fe2000f8e18ff */
[----:B------:R-:W-:Y:S01]  /*1a70*/  SHF.L.U32 R2, R17, 0x1f, RZ ;  /* 0x0000001f11027819 */ /* 0x000fe200000006ff */
[----:B------:R-:W-:Y:S01]  /*1a80*/  @!P1 SYNCS.ARRIVE.TRANS64.A1T0 RZ, [UR4+0x88], RZ ;  /* 0x000088ffffff99a7 */ /* 0x000fe20008100004 */
[----:B------:R-:W-:-:S06]  /*1a90*/  UISETP.GT.AND UP0, UPT, UR15, UR14, UPT ;  /* 0x0000000e0f00728c */ /* 0x000fcc000bf04270 */
[----:B--2---:R1:W2:Y:S03]  /*1aa0*/  SYNCS.PHASECHK.TRANS64.TRYWAIT P0, [UR8+0x20], R2 ;  /* 0x00002002ff0075a7 */ /* 0x0042a60008001108 */
[----:B------:R-:W-:Y:S05]  /*1ab0*/  BRA.U !UP0, `(.L_x_26) ;  /* 0x0000000108d47547 */ /* 0x000fea000b800000 */
[----:B------:R-:W-:Y:S02]  /*1ac0*/  UIADD3 UR29, UPT, UPT, UR7, UR21, URZ ;  /* 0x00000015071d7290 */ /* 0x000fe4000fffe0ff */
[----:B------:R-:W-:Y:S01]  /*1ad0*/  UIADD3 UR10, UPT, UPT, UR18, 0x20, URZ ;  /* 0x00000020120a7890 */ /* 0x000fe2000fffe0ff */
[----:B------:R-:W-:-:S11]  /*1ae0*/  UMOV UR25, UR6 ;  /* 0x0000000600197c82 */ /* 0x000fd60008000000 */
.L_x_31:
[----:B------:R-:W-:Y:S01]  /*1af0*/  ULEA UR33, UR25, UR4, 0x3 ;  /* 0x0000000419217291 */ /* 0x000fe2000f8e18ff */
[----:B--2---:R-:W-:Y:S01]  /*1b00*/  @!P5 MOV R3, 0xc000 ;  /* 0x0000c0000003d802 */ /* 0x004fe20000000f00 */
[----:B-12---:R-:W-:Y:S10]  /*1b10*/  @P0 BRA `(.L_x_27) ;  /* 0x00000000000c0947 */ /* 0x006ff40003800000 */
[----:B------:R-:W-:-:S04]  /*1b20*/  SHF.L.U32 R4, R17, 0x1f, RZ ;  /* 0x0000001f11047819 */ /* 0x000fc800000006ff */
[----:B------:R-:W2:Y:S02]  /*1b30*/  SYNCS.PHASECHK.TRANS64.TRYWAIT P0, [UR33+0x20], R4 ;  /* 0x00002004ff0075a7 */ /* 0x000ea40008001121 */
[----:B--2---:R-:W-:Y:S05]  /*1b40*/  @!P0 BRA `(.L_x_28) ;  /* 0x0000006000488947 */ /* 0x004fea0003800000 */
.L_x_27:
[----:B------:R2:W-:Y:S01]  /*1b50*/  @!P5 SYNCS.ARRIVE.TRANS64 RZ, [UR33], R3 ;  /* 0x00000003ffffd9a7 */ /* 0x0005e20008000021 */
[----:B------:R-:W-:Y:S04]  /*1b60*/  BSSY.RECONVERGENT B0, `(.L_x_29) ;  /* 0x0000003000007945 */ /* 0x000fe80003800200 */
[----:B------:R-:W-:Y:S05]  /*1b70*/  @P4 BRA `(.L_x_30) ;  /* 0x0000000000044947 */ /* 0x000fea0003800000 */
[----:B------:R-:W-:Y:S05]  /*1b80*/  BPT.TRAP 0x1 ;  /* 0x000000040000795c */ /* 0x000fea0000300000 */
.L_x_30:
[----:B------:R-:W-:Y:S05]  /*1b90*/  BSYNC.RECONVERGENT B0 ;  /* 0x0000000000007941 */ /* 0x000fea0003800200 */
.L_x_29:
        /* <DEDUP_REMOVED lines=33> */
[----:B------:R3:W-:Y:S03]  /*1db0*/  UTMALDG.3D [UR24], [UR40], desc[UR30] ;  /* 0x00001e18280075b4 */ /* 0x0007e60008011000 */
[----:B------:R-:W-:Y:S01]  /*1dc0*/  UISETP.NE.AND UP0, UPT, UR21, UR29, UPT ;  /* 0x0000001d1500728c */ /* 0x000fe2000bf05270 */
[----:B------:R1:W-:Y:S01]  /*1dd0*/  UTMALDG.3D [UR16], [UR38], desc[UR30] ;  /* 0x00001e10260075b4 */ /* 0x0003e20008011000 */
[----:B------:R1:W-:Y:S01]  /*1de0*/  UTMALDG.3D [UR8], [UR38], desc[UR30] ;  /* 0x00001e08260075b4 */ /* 0x0003e20008011000 */
[----:B---3--:R-:W-:-:S06]  /*1df0*/  UMOV UR25, UR6 ;  /* 0x0000000600197c82 */ /* 0x008fcc0008000000 */
[----:B------:R-:W-:Y:S05]  /*1e00*/  BRA.U UP0, `(.L_x_31) ;  /* 0xfffffffd00387547 */ /* 0x000fea000b83ffff */
.L_x_26:
[C---:B-1----:R-:W-:Y:S01]  /*1e10*/  LEA R2, R16.reuse, UR4, 0x3 ;  /* 0x0000000410027c11 */ /* 0x042fe2000f8e18ff */
[----:B------:R-:W-:Y:S01]  /*1e20*/  NOP ;  /* 0x0000000000007918 */ /* 0x000fe20000000000 */
[----:B--2---:R-:W-:Y:S02]  /*1e30*/  SHF.L.U32 R3, R13, 0x1f, RZ ;  /* 0x0000001f0d037819 */ /* 0x004fe400000006ff */
[----:B------:R-:W-:Y:S02]  /*1e40*/  LEA R4, R16, UR4, 0x4 ;  /* 0x0000000410047c11 */ /* 0x000fe4000f8e20ff */
[----:B------:R-:W1:Y:S02]  /*1e50*/  SYNCS.PHASECHK.TRANS64.TRYWAIT P0, [R2+URZ+0x90], R3 ;  /* 0x00009003020075a7 */ /* 0x000e6400080011ff */
[----:B-1----:R-:W-:Y:S05]  /*1e60*/  @!P0 BRA `(.L_x_32) ;  /* 0x0000005c00988947 */ /* 0x002fea0003800000 */
.L_x_134:
[----:B------:R-:W2:Y:S01]  /*1e70*/  LDS.128 R4, [R4+0x120] ;  /* 0x0001200004047984 */ /* 0x000ea20000000c00 */
[----:B---3--:R-:W-:Y:S01]  /*1e80*/  ISETP.GE.AND P0, PT, R26, 0x1, PT ;  /* 0x000000011a00780c */ /* 0x008fe20003f06270 */
[----:B-1----:R-:W-:Y:S01]  /*1e90*/  VIADD R2, R2, 0xa0 ;  /* 0x000000a002027836 */ /* 0x002fe20000000000 */
[----:B------:R-:W-:Y:S01]  /*1ea0*/  @!PT LDS RZ, [RZ] ;  /* 0x00000000fffff984 */ /* 0x000fe20000000800 */
[----:B------:R-:W-:Y:S01]  /*1eb0*/  @!PT LDS RZ, [RZ] ;  /* 0x00000000fffff984 */ /* 0x000fe20000000800 */
[----:B------:R-:W-:Y:S01]  /*1ec0*/  @!PT LDS RZ, [RZ] ;  /* 0x00000000fffff984 */ /* 0x000fe20000000800 */
[----:B------:R-:W-:Y:S01]  /*1ed0*/  @!PT LDS RZ, [RZ] ;  /* 0x00000000fffff984 */ /* 0x000fe20000000800 */
[----:B------:R1:W-:Y:S06]  /*1ee0*/  MEMBAR.ALL.CTA ;  /* 0x0000000000007992 */ /* 0x0003ec0000008000 */
[----:B-1----:R-:W1:Y:S01]  /*1ef0*/  FENCE.VIEW.ASYNC.S ;  /* 0x00000000000073c6 */ /* 0x002e620000000000 */
[----:B------:R-:W-:-:S04]  /*1f00*/  PRMT R2, RZ, 0x654, R2 ;  /* 0x00000654ff027816 */ /* 0x000fc80000000002 */
[----:B-1----:R1:W-:Y:S01]  /*1f10*/  SYNCS.ARRIVE.TRANS64.RED.A1T0 RZ, [R2+URZ], RZ ;  /* 0x000000ff02ff79a7 */ /* 0x0023e200081004ff */
[----:B--2---:R-:W-:-:S13]  /*1f20*/  LOP3.LUT P2, RZ, R6, 0x1, RZ, 0xc0, !PT ;  /* 0x0000000106ff7812 */ /* 0x004fda000784c0ff */
[----:B------:R-:W-:Y:S01]  /*1f30*/  @P2 SHF.R.U32.HI R3, RZ, 0x10, R5 ;  /* 0x00000010ff032819 */ /* 0x000fe20000011605 */
[----:B------:R-:W-:Y:S01]  /*1f40*/  VOTEU.ANY UP0, P2 ;  /* 0x0000000000ff7886 */ /* 0x000fe20001000100 */
[----:B------:R-:W-:Y:S02]  /*1f50*/  @P2 MOV R10, R4 ;  /* 0x00000004000a2202 */ /* 0x000fe40000000f00 */
[----:B------:R-:W-:Y:S02]  /*1f60*/  @P2 R2UR.BROADCAST UR8, R3 ;  /* 0x00000000030822ca */ /* 0x000fe400008e0000 */
[----:B------:R-:W-:-:S11]  /*1f70*/  @P2 LOP3.LUT R9, R5, 0xffff, RZ, 0xc0, !PT ;  /* 0x0000ffff05092812 */ /* 0x000fd600078ec0ff */
[----:B------:R-:W-:Y:S01]  /*1f80*/  @UP0 UMOV UR36, UR8 ;  /* 0x0000000800240c82 */ /* 0x000fe20008000000 */
[----:B-1----:R-:W-:Y:S05]  /*1f90*/  @!P0 BRA `(.L_x_33) ;  /* 0x0000000000b88947 */ /* 0x002fea0003800000 */
[----:B------:R-:W4:Y:S01]  /*1fa0*/  LDC.64 R4, c[0x0][0xb18] ;  /* 0x0002c600ff047b82 */ /* 0x000f220000000a00 */
[----:B------:R-:W-:-:S07]  /*1fb0*/  ISETP.NE.AND P3, PT, R26, 0x1, PT ;  /* 0x000000011a00780c */ /* 0x000fce0003f65270 */
[----:B------:R-:W1:Y:S08]  /*1fc0*/  LDC.64 R6, c[0x0][0xb10] ;  /* 0x0002c400ff067b82 */ /* 0x000e700000000a00 */
[----:B------:R-:W2:Y:S08]  /*1fd0*/  LDC R14, c[0x0][0xb20] ;  /* 0x0002c800ff0e7b82 */ /* 0x000eb00000000800 */
[----:B------:R-:W3:Y:S01]  /*1fe0*/  LDC R15, c[0x0][0xb0c] ;  /* 0x0002c300ff0f7b82 */ /* 0x000ee20000000800 */
[----:B----4-:R-:W-:Y:S01]  /*1ff0*/  IMAD.HI.U32 R19, R0, R5, RZ ;  /* 0x0000000500137227 */ /* 0x010fe200078e00ff */
[----:B------:R-:W-:-:S03]  /*2000*/  ISETP.NE.AND P0, PT, R4, 0x1, PT ;  /* 0x000000010400780c */ /* 0x000fc60003f05270 */
[----:B------:R-:W-:-:S03]  /*2010*/  IMAD.HI.U32 R5, R9, R5, RZ ;  /* 0x0000000509057227 */ /* 0x000fc600078e00ff */
[----:B------:R-:W4:Y:S01]  /*2020*/  LDC.64 R2, c[0x0][0xb28] ;  /* 0x0002ca00ff027b82 */ /* 0x000f220000000a00 */
[----:B-1----:R-:W-:-:S04]  /*2030*/  IMAD.HI.U32 R20, R8, R6, RZ ;  /* 0x0000000608147227 */ /* 0x002fc800078e00ff */
[----:B------:R-:W-:Y:S01]  /*2040*/  IMAD.HI.U32 R21, R10, R6, RZ ;  /* 0x000000060a157227 */ /* 0x000fe200078e00ff */
[----:B------:R-:W-:Y:S02]  /*2050*/  SHF.R.U32.HI R20, RZ, R7, R20 ;  /* 0x00000007ff147219 */ /* 0x000fe40000011614 */
[-C--:B--2---:R-:W-:Y:S02]  /*2060*/  SHF.R.U32.HI R19, RZ, R14.reuse, R19 ;  /* 0x0000000eff137219 */ /* 0x084fe40000011613 */
[----:B------:R-:W-:Y:S02]  /*2070*/  SHF.R.U32.HI R5, RZ, R14, R5 ;  /* 0x0000000eff057219 */ /* 0x000fe40000011605 */
[----:B------:R-:W-:Y:S02]  /*2080*/  SEL R19, R0, R19, !P0 ;  /* 0x0000001300137207 */ /* 0x000fe40004000000 */
[----:B------:R-:W-:Y:S02]  /*2090*/  SHF.R.U32.HI R21, RZ, R7, R21 ;  /* 0x00000007ff157219 */ /* 0x000fe40000011615 */
[----:B---3--:R-:W-:-:S02]  /*20a0*/  ISETP.NE.AND P1, PT, R15, 0x1, PT ;  /* 0x000000010f00780c */ /* 0x008fc40003f25270 */
[----:B------:R-:W-:Y:S02]  /*20b0*/  SEL R5, R9, R5, !P0 ;  /* 0x0000000509057207 */ /* 0x000fe40004000000 */
[----:B------:R-:W-:Y:S02]  /*20c0*/  SEL R20, R8, R20, !P1 ;  /* 0x0000001408147207 */ /* 0x000fe40004800000 */
[----:B------:R-:W-:Y:S01]  /*20d0*/  SEL R21, R10, R21, !P1 ;  /* 0x000000150a157207 */ /* 0x000fe20004800000 */
[----:B----4-:R-:W-:-:S04]  /*20e0*/  IMAD.HI.U32 R18, R19, R2, RZ ;  /* 0x0000000213127227 */ /* 0x010fc800078e00ff */
        /* <DEDUP_REMOVED lines=10> */
[----:B------:R-:W-:-:S04]  /*2190*/  @!P0 IMAD.HI.U32 R7, R21, R2, RZ ;  /* 0x0000000215078227 */ /* 0x000fc800078e00ff */
[----:B------:R-:W-:Y:S01]  /*21a0*/  IMAD.MOV R2, RZ, RZ, -R6 ;  /* 0x000000ffff027224 */ /* 0x000fe200078e0a06 */
[----:B------:R-:W-:Y:S02]  /*21b0*/  @!P0 SHF.R.U32.HI R3, RZ, R3, R7 ;  /* 0x00000003ff038219 */ /* 0x000fe40000011607 */
[----:B------:R-:W-:Y:S01]  /*21c0*/  IADD3 R7, PT, PT, -R5, RZ, RZ ;  /* 0x000000ff05077210 */ /* 0x000fe20007ffe1ff */
[----:B------:R-:W-:Y:S01]  /*21d0*/  IMAD R2, R26, R2, R5 ;  /* 0x000000021a027224 */ /* 0x000fe200078e0205 */
        /* <DEDUP_REMOVED lines=10> */
.L_x_33:
[----:B------:R-:W1:Y:S02]  /*2280*/  LDCU UR8, c[0x0][0xb30] ;  /* 0x00016600ff0877ac */ /* 0x000e640008000800 */
[----:B-1----:R-:W-:-:S09]  /*2290*/  UISETP.NE.AND UP0, UPT, UR8, 0x1, UPT ;  /* 0x000000010800788c */ /* 0x002fd2000bf05270 */
[----:B------:R-:W-:Y:S05]  /*22a0*/  BRA.U UP0, `(.L_x_34) ;  /* 0x0000000100407547 */ /* 0x000fea000b800000 */
[----:B------:R-:W1:Y:S08]  /*22b0*/  LDC.64 R4, c[0x0][0xb10] ;  /* 0x0002c400ff047b82 */ /* 0x000e700000000a00 */
[----:B------:R-:W2:Y:S08]  /*22c0*/  LDC.64 R2, c[0x0][0xb18] ;  /* 0x0002c600ff027b82 */ /* 0x000eb00000000a00 */
[----:B------:R-:W3:Y:S08]  /*22d0*/  LDC R6, c[0x0][0xb20] ;  /* 0x0002c800ff067b82 */ /* 0x000ef00000000800 */
[----:B------:R-:W4:Y:S01]  /*22e0*/  LDC R7, c[0x0][0xb0c] ;  /* 0x0002c300ff077b82 */ /* 0x000f220000000800 */
[----:B-1----:R-:W-:-:S05]  /*22f0*/  IMAD.HI.U32 R4, R10, R4, RZ ;  /* 0x000000040a047227 */ /* 0x002fca00078e00ff */
[----:B------:R-:W-:Y:S01]  /*2300*/  SHF.R.U32.HI R4, RZ, R5, R4 ;  /* 0x00000005ff047219 */ /* 0x000fe20000011604 */
[----:B--2---:R-:W-:Y:S01]  /*2310*/  IMAD.HI.U32 R3, R9, R3, RZ ;  /* 0x0000000309037227 */ /* 0x004fe200078e00ff */
[----:B------:R-:W-:-:S04]  /*2320*/  ISETP.NE.AND P0, PT, R2, 0x1, PT ;  /* 0x000000010200780c */ /* 0x000fc80003f05270 */
[----:B---3--:R-:W-:-:S04]  /*2330*/  SHF.R.U32.HI R3, RZ, R6, R3 ;  /* 0x00000006ff037219 */ /* 0x008fc80000011603 */
[----:B------:R-:W-:Y:S02]  /*2340*/  SEL R3, R9, R3, !P0 ;  /* 0x0000000309037207 */ /* 0x000fe40004000000 */
[----:B----4-:R-:W-:-:S04]  /*2350*/  ISETP.NE.AND P1, PT, R7, 0x1, PT ;  /* 0x000000010700780c */ /* 0x010fc80003f25270 */
[----:B------:R-:W-:-:S05]  /*2360*/  SEL R4, R10, R4, !P1 ;  /* 0x000000040a047207 */ /* 0x000fca0004800000 */
[----:B------:R-:W-:Y:S02]  /*2370*/  IMAD.IADD R5, R3, 0x1, -R4 ;  /* 0x0000000103057824 */ /* 0x000fe400078e0a04 */
[----:B------:R-:W-:Y:S02]  /*2380*/  IMAD.IADD R3, R4, 0x1, -R3 ;  /* 0x0000000104037824 */ /* 0x000fe400078e0a03 */
[----:B------:R-:W-:Y:S02]  /*2390*/  IMAD R10, R5, R7, R10 ;  /* 0x00000007050a7224 */ /* 0x000fe400078e020a */
[----:B------:R-:W-:-:S07]  /*23a0*/  IMAD R9, R3, R2, R9 ;  /* 0x0000000203097224 */ /* 0x000fce00078e0209 */
.L_x_34:
[----:B------:R-:W-:Y:S01]  /*23b0*/  VIADD R16, R16, 0x1 ;  /* 0x0000000110107836 */ /* 0x000fe20000000000 */
[----:B------:R-:W-:Y:S01]  /*23c0*/  PLOP3.LUT P1, PT, PT, PT, PT, 0x80, 0x8 ;  /* 0x000000000008781c */ /* 0x000fe20003f2f070 */
[----:B------:R-:W-:Y:S02]  /*23d0*/  IMAD.IADD R15, R10, 0x1, R63 ;  /* 0x000000010a0f7824 */ /* 0x000fe400078e023f */
[----:B------:R-:W-:Y:S01]  /*23e0*/  IMAD.IADD R14, R9, 0x1, R62 ;  /* 0x00000001090e7824 */ /* 0x000fe200078e023e */
[----:B------:R-:W-:-:S04]  /*23f0*/  ISETP.NE.AND P0, PT, R16, 0x2, PT ;  /* 0x000000021000780c */ /* 0x000fc80003f05270 */
[----:B------:R-:W-:Y:S02]  /*2400*/  SEL R2, RZ, 0x1, P0 ;  /* 0x00000001ff027807 */ /* 0x000fe40000000000 */
[----:B------:R-:W-:Y:S02]  /*2410*/  SEL R16, R16, RZ, P0 ;  /* 0x000000ff10107207 */ /* 0x000fe40000000000 */
[----:B------:R-:W-:Y:S01]  /*2420*/  LOP3.LUT R13, R13, R2, RZ, 0x3c, !PT ;  /* 0x000000020d0d7212 */ /* 0x000fe200078e3cff */
[----:B------:R-:W-:Y:S06]  /*2430*/  @P2 BRA `(.L_x_35) ;  /* 0xfffffff000402947 */ /* 0x000fec000383ffff */
[----:B------:R-:W-:Y:S01]  /*2440*/  UIADD3 UR4, UPT, UPT, UR4, 0x20, URZ ;  /* 0x0000002004047890 */ /* 0x000fe2000fffe0ff */
[----:B------:R-:W-:-:S03]  /*2450*/  SHF.L.U32 R2, R17, 0x1f, RZ ;  /* 0x0000001f11027819 */ /* 0x000fc600000006ff */
[----:B------:R-:W-:-:S09]  /*2460*/  ULEA UR5, UR6, UR4, 0x3 ;  /* 0x0000000406057291 */ /* 0x000fd2000f8e18ff */
[----:B------:R-:W1:Y:S02]  /*2470*/  SYNCS.PHASECHK.TRANS64.TRYWAIT P0, [UR5], R2 ;  /* 0x00000002ff0075a7 */ /* 0x000e640008001105 */
[----:B-1----:R-:W-:Y:S05]  /*2480*/  @!P0 BRA `(.L_x_36) ;  /* 0x0000005800248947 */ /* 0x002fea0003800000 */
.L_x_136:
[----:B------:R-:W-:-:S04]  /*2490*/  UIADD3 UR6, UPT, UPT, UR6, 0x1, URZ ;  /* 0x0000000106067890 */ /* 0x000fc8000fffe0ff */
[----:B------:R-:W-:-:S04]  /*24a0*/  UISETP.NE.AND UP0, UPT, UR6, 0x4, UPT ;  /* 0x000000040600788c */ /* 0x000fc8000bf05270 */
[----:B------:R-:W-:Y:S02]  /*24b0*/  USEL UR7, URZ, 0x1, UP0 ;  /* 0x00000001ff077887 */ /* 0x000fe40008000000 */
[----:B------:R-:W-:-:S04]  /*24c0*/  USEL UR6, UR6, URZ, UP0 ;  /* 0x000000ff06067287 */ /* 0x000fc80008000000 */
[----:B------:R-:W-:Y:S01]  /*24d0*/  ULEA UR5, UR6, UR4, 0x3 ;  /* 0x0000000406057291 */ /* 0x000fe2000f8e18ff */
[----:B-1----:R-:W-:-:S04]  /*24e0*/  LOP3.LUT R2, R17, UR7, RZ, 0x3c, !PT ;  /* 0x0000000711027c12 */ /* 0x002fc8000f8e3cff */
[----:B------:R-:W-:-:S04]  /*24f0*/  SHF.L.U32 R3, R2, 0x1f, RZ ;  /* 0x0000001f02037819 */ /* 0x000fc800000006ff */
[----:B------:R-:W1:Y:S02]  /*2500*/  SYNCS.PHASECHK.TRANS64.TRYWAIT P0, [UR5], R3 ;  /* 0x00000003ff0075a7 */ /* 0x000e640008001105 */
[----:B-1----:R-:W-:Y:S05]  /*2510*/  @!P0 BRA `(.L_x_37) ;  /* 0x0000005800188947 */ /* 0x002fea0003800000 */
.L_x_138:
[----:B------:R-:W-:-:S04]  /*2520*/  UIADD3 UR6, UPT, UPT, UR6, 0x1, URZ ;  /* 0x0000000106067890 */ /* 0x000fc8000fffe0ff */
[----:B------:R-:W-:-:S04]  /*2530*/  UISETP.NE.AND UP0, UPT, UR6, 0x4, UPT ;  /* 0x000000040600788c */ /* 0x000fc8000bf05270 */
[----:B------:R-:W-:Y:S02]  /*2540*/  USEL UR7, URZ, 0x1, UP0 ;  /* 0x00000001ff077887 */ /* 0x000fe40008000000 */
[----:B------:R-:W-:-:S04]  /*2550*/  USEL UR6, UR6, URZ, UP0 ;  /* 0x000000ff06067287 */ /* 0x000fc80008000000 */
[----:B------:R-:W-:Y:S01]  /*2560*/  ULEA UR5, UR6, UR4, 0x3 ;  /* 0x0000000406057291 */ /* 0x000fe2000f8e18ff */
[----:B------:R-:W-:-:S04]  /*2570*/  LOP3.LUT R2, R2, UR7, RZ, 0x3c, !PT ;  /* 0x0000000702027c12 */ /* 0x000fc8000f8e3cff */
[----:B-1----:R-:W-:-:S04]  /*2580*/  SHF.L.U32 R3, R2, 0x1f, RZ ;  /* 0x0000001f02037819 */ /* 0x002fc800000006ff */
[----:B------:R-:W1:Y:S02]  /*2590*/  SYNCS.PHASECHK.TRANS64.TRYWAIT P0, [UR5], R3 ;  /* 0x00000003ff0075a7 */ /* 0x000e640008001105 */
[----:B-1----:R-:W-:Y:S05]  /*25a0*/  @!P0 BRA `(.L_x_38) ;  /* 0x00000058000c8947 */ /* 0x002fea0003800000 */
.L_x_140:
[----:B------:R-:W-:-:S04]  /*25b0*/  UIADD3 UR6, UPT, UPT, UR6, 0x1, URZ ;  /* 0x0000000106067890 */ /* 0x000fc8000fffe0ff */
[----:B------:R-:W-:-:S04]  /*25c0*/  UISETP.NE.AND UP0, UPT, UR6, 0x4, UPT ;  /* 0x000000040600788c */ /* 0x000fc8000bf05270 */
[----:B------:R-:W-:Y:S02]  /*25d0*/  USEL UR5, URZ, 0x1, UP0 ;  /* 0x00000001ff057887 */ /* 0x000fe40008000000 */
[----:B------:R-:W-:-:S04]  /*25e0*/  USEL UR6, UR6, URZ, UP0 ;  /* 0x000000ff06067287 */ /* 0x000fc80008000000 */
[----:B------:R-:W-:Y:S01]  /*25f0*/  ULEA UR6, UR6, UR4, 0x3 ;  /* 0x0000000406067291 */ /* 0x000fe2000f8e18ff */
[----:B------:R-:W-:-:S04]  /*2600*/  LOP3.LUT R2, R2, UR5, RZ, 0x3c, !PT ;  /* 0x0000000502027c12 */ /* 0x000fc8000f8e3cff */
[----:B------:R-:W-:Y:S01]  /*2610*/  SHF.L.U32 R2, R2, 0x1f, RZ ;  /* 0x0000001f02027819 */ /* 0x000fe200000006ff */
[----:B-1--4-:R-:W-:-:S07]  /*2620*/  IMAD.U32 R0, RZ, RZ, UR6 ;  /* 0x00000006ff007e24 */ /* 0x012fce000f8e00ff */
.L_x_39:
[----:B-1----:R1:W2:Y:S02]  /*2630*/  SYNCS.PHASECHK.TRANS64.TRYWAIT P0, [R0+URZ], R2 ;  /* 0x00000002000075a7 */ /* 0x0022a400080011ff */
[----:B--2---:R-:W-:Y:S05]  /*2640*/  @!P0 NANOSLEEP.SYNCS 0x989680 ;  /* 0x009896800000895d */ /* 0x004fea0003900000 */
[----:B------:R-:W2:Y:S02]  /*2650*/  @!P0 SYNCS.PHASECHK.TRANS64 P0, [R0+URZ], R2 ;  /* 0x00000002000085a7 */ /* 0x000ea400080010ff */
[----:B--2---:R-:W-:Y:S05]  /*2660*/  @P0 EXIT ;  /* 0x000000000000094d */ /* 0x004fea0003800000 */
[----:B------:R-:W-:Y:S05]  /*2670*/  BRA `(.L_x_39) ;  /* 0xfffffffc00ec7947 */ /* 0x000fea000383ffff */
.L_x_17:
[----:B------:R-:W-:-:S04]  /*2680*/  UISETP.NE.AND UP1, UPT, UR37, URZ, UPT ;  /* 0x000000ff2500728c */ /* 0x000fc8000bf25270 */
[----:B------:R-:W-:-:S09]  /*2690*/  UISETP.NE.OR UP1, UPT, UR8, 0x1, UP1 ;  /* 0x000000010800788c */ /* 0x000fd20008f25670 */
[----:B------:R-:W-:Y:S05]  /*26a0*/  BRA.U UP1, `(.L_x_40) ;  /* 0x0000000501487547 */ /* 0x000fea000b800000 */
[----:B------:R-:W-:Y:S01]  /*26b0*/  ISETP.NE.AND P2, PT, R2, RZ, PT ;  /* 0x000000ff0200720c */ /* 0x000fe20003f45270 */
[----:B------:R-:W-:Y:S01]  /*26c0*/  IMAD.MOV.U32 R12, RZ, RZ, 0x1 ;  /* 0x00000001ff0c7424 */ /* 0x000fe200078e00ff */
[----:B------:R-:W-:Y:S02]  /*26d0*/  CS2R R10, SRZ ;  /* 0x00000000000a7805 */ /* 0x000fe4000001ff00 */
[----:B------:R-:W-:Y:S01]  /*26e0*/  CS2R R8, SRZ ;  /* 0x0000000000087805 */ /* 0x000fe2000001ff00 */
[----:B------:R-:W-:Y:S01]  /*26f0*/  UMOV UR4, 0x400 ;  /* 0x0000040000047882 */ /* 0x000fe20000000000 */
[----:B------:R-:W-:Y:S01]  /*2700*/  UMOV UR6, URZ ;  /* 0x000000ff00067c82 */ /* 0x000fe20008000000 */
[----:B------:R-:W-:-:S12]  /*2710*/  ULEA UR37, UR37, UR4, 0x18 ;  /* 0x0000000425257291 */ /* 0x000fd8000f8ec0ff */
.L_x_44:
[----:B------:R-:W-:Y:S02]  /*2720*/  LEA R0, R8, UR37, 0x3 ;  /* 0x0000002508007c11 */ /* 0x000fe4000f8e18ff */
[----:B------:R-:W-:-:S03]  /*2730*/  SHF.L.U32 R4, R9, 0x1f, RZ ;  /* 0x0000001f09047819 */ /* 0x000fc600000006ff */
[----:B------:R-:W-:Y:S01]  /*2740*/  VIADD R5, R0, 0x100 ;  /* 0x0000010000057836 */ /* 0x000fe20000000000 */
[----:B------:R-:W1:Y:S02]  /*2750*/  SYNCS.PHASECHK.TRANS64.TRYWAIT P0, [R0+URZ+0xf0], R4 ;  /* 0x0000f004000075a7 */ /* 0x000e6400080011ff */
[----:B-1----:R-:W-:Y:S05]  /*2760*/  @!P0 BRA `(.L_x_41) ;  /* 0x0000005400b48947 */ /* 0x002fea0003800000 */
.L_x_141:
[----:B------:R-:W-:Y:S01]  /*2770*/  ULEA UR5, UR6, UR37, 0x3 ;  /* 0x0000002506057291 */ /* 0x000fe2000f8e18ff */
[----:B-1----:R-:W-:Y:S01]  /*2780*/  PRMT R0, RZ, 0x654, R5 ;  /* 0x00000654ff007816 */ /* 0x002fe20000000005 */
[----:B------:R-:W-:Y:S01]  /*2790*/  @!P2 IMAD.MOV.U32 R4, RZ, RZ, 0x10 ;  /* 0x00000010ff04a424 */ /* 0x000fe200078e00ff */
[----:B------:R-:W-:Y:S01]  /*27a0*/  SHF.L.U32 R5, R12, 0x1f, RZ ;  /* 0x0000001f0c057819 */ /* 0x000fe200000006ff */
[----:B------:R-:W-:Y:S01]  /*27b0*/  UIADD3 UR4, UPT, UPT, UR5, 0x90, URZ ;  /* 0x0000009005047890 */ /* 0x000fe2000fffe0ff */
[----:B------:R1:W-:Y:S05]  /*27c0*/  SYNCS.ARRIVE.TRANS64.RED.A1T0 RZ, [R0+URZ], RZ ;  /* 0x000000ff00ff79a7 */ /* 0x0003ea00081004ff */
[----:B------:R-:W-:Y:S01]  /*27d0*/  IMAD.U32 R6, RZ, RZ, UR4 ;  /* 0x00000004ff067e24 */ /* 0x000fe2000f8e00ff */
[----:B------:R-:W2:Y:S04]  /*27e0*/  SYNCS.PHASECHK.TRANS64.TRYWAIT P0, [UR5+0xa0], R5 ;  /* 0x0000a005ff0075a7 */ /* 0x000ea80008001105 */
[----:B------:R-:W-:Y:S01]  /*27f0*/  PRMT R6, R2, 0x654, R6 ;  /* 0x0000065402067816 */ /* 0x000fe20000000006 */
[----:B-12---:R-:W-:Y:S06]  /*2800*/  @!P0 BRA `(.L_x_42) ;  /* 0x0000005400a08947 */ /* 0x006fec0003800000 */
.L_x_143:
[----:B------:R-:W-:Y:S01]  /*2810*/  ULEA UR4, UR6, UR37, 0x4 ;  /* 0x0000002506047291 */ /* 0x000fe2000f8e20ff */
[----:B------:R-:W-:Y:S01]  /*2820*/  SEL R3, R6, R3, !P2 ;  /* 0x0000000306037207 */ /* 0x000fe20005000000 */
[----:B------:R-:W-:Y:S01]  /*2830*/  UIADD3 UR5, UPT, UPT, UR5, 0x90, URZ ;  /* 0x0000009005057890 */ /* 0x000fe2000fffe0ff */
[----:B-1----:R-:W-:Y:S01]  /*2840*/  LEA R0, R11, UR37, 0x3 ;  /* 0x000000250b007c11 */ /* 0x002fe2000f8e18ff */
[----:B------:R-:W-:Y:S01]  /*2850*/  UIADD3 UR4, UPT, UPT, UR4, 0x120, URZ ;  /* 0x0000012004047890 */ /* 0x000fe2000fffe0ff */
[----:B------:R1:W-:Y:S01]  /*2860*/  @!P2 SYNCS.ARRIVE.TRANS64.RED RZ, [R3+URZ], R4 ;  /* 0x0000000403ffa9a7 */ /* 0x0003e200080004ff */
[----:B------:R-:W-:Y:S01]  /*2870*/  UIADD3 UR6, UPT, UPT, UR6, 0x1, URZ ;  /* 0x0000000106067890 */ /* 0x000fe2000fffe0ff */
[----:B------:R-:W-:-:S03]  /*2880*/  VIADD R8, R8, 0x1 ;  /* 0x0000000108087836 */ /* 0x000fc60000000000 */
[----:B------:R-:W-:Y:S02]  /*2890*/  UISETP.NE.AND UP0, UPT, UR6, 0x2, UPT ;  /* 0x000000020600788c */ /* 0x000fe4000bf05270 */
[----:B------:R-:W-:Y:S01]  /*28a0*/  ISETP.NE.AND P0, PT, R8, 0x2, PT ;  /* 0x000000020800780c */ /* 0x000fe20003f05270 */
[----:B------:R-:W-:Y:S06]  /*28b0*/  UGETNEXTWORKID.BROADCAST [UR4], [UR5] ;  /* 0x00000000040073ca */ /* 0x000fec0008000100 */
[----:B------:R-:W-:Y:S02]  /*28c0*/  USEL UR4, URZ, 0x1, UP0 ;  /* 0x00000001ff047887 */ /* 0x000fe40008000000 */
[----:B------:R-:W-:-:S04]  /*28d0*/  USEL UR6, UR6, URZ, UP0 ;  /* 0x000000ff06067287 */ /* 0x000fc80008000000 */
[----:B------:R-:W-:Y:S02]  /*28e0*/  LOP3.LUT R12, R12, UR4, RZ, 0x3c, !PT ;  /* 0x000000040c0c7c12 */ /* 0x000fe4000f8e3cff */
[----:B-1----:R-:W-:-:S04]  /*28f0*/  SHF.L.U32 R4, R10, 0x1f, RZ ;  /* 0x0000001f0a047819 */ /* 0x002fc800000006ff */
[----:B------:R-:W1:Y:S02]  /*2900*/  SYNCS.PHASECHK.TRANS64.TRYWAIT P1, [R0+URZ+0x90], R4 ;  /* 0x00009004000075a7 */ /* 0x000e6400080211ff */
[----:B-1----:R-:W-:Y:S05]  /*2910*/  @!P1 BRA `(.L_x_43) ;  /* 0x0000005400749947 */ /* 0x002fea0003800000 */
.L_x_144:
[C---:B-1----:R-:W-:Y:S01]  /*2920*/  LEA R4, R11.reuse, UR37, 0x4 ;  /* 0x000000250b047c11 */ /* 0x042fe2000f8e20ff */
[----:B------:R-:W-:Y:S01]  /*2930*/  VIADD R0, R0, 0xa0 ;  /* 0x000000a000007836 */ /* 0x000fe20000000000 */
[----:B------:R-:W-:Y:S01]  /*2940*/  SEL R8, R8, RZ, P0 ;  /* 0x000000ff08087207 */ /* 0x000fe20000000000 */
[----:B------:R-:W-:-:S03]  /*2950*/  VIADD R11, R11, 0x1 ;  /* 0x000000010b0b7836 */ /* 0x000fc60000000000 */
[----:B------:R-:W1:Y:S01]  /*2960*/  LDS.128 R4, [R4+0x120] ;  /* 0x0001200004047984 */ /* 0x000e620000000c00 */
[----:B------:R-:W-:Y:S02]  /*2970*/  PRMT R0, RZ, 0x654, R0 ;  /* 0x00000654ff007816 */ /* 0x000fe40000000000 */
[C---:B------:R-:W-:Y:S01]  /*2980*/  ISETP.NE.AND P1, PT, R11.reuse, 0x2, PT ;  /* 0x000000020b00780c */ /* 0x040fe20003f25270 */
[----:B------:R-:W-:Y:S01]  /*2990*/  @!PT LDS RZ, [RZ] ;  /* 0x00000000fffff984 */ /* 0x000fe20000000800 */
[----:B------:R-:W-:Y:S01]  /*29a0*/  @!PT LDS RZ, [RZ] ;  /* 0x00000000fffff984 */ /* 0x000fe20000000800 */
[----:B------:R-:W-:Y:S01]  /*29b0*/  @!PT LDS RZ, [RZ] ;  /* 0x00000000fffff984 */ /* 0x000fe20000000800 */
[----:B------:R-:W-:Y:S01]  /*29c0*/  @!PT LDS RZ, [RZ] ;  /* 0x00000000fffff984 */ /* 0x000fe20000000800 */
[----:B------:R2:W-:Y:S06]  /*29d0*/  MEMBAR.ALL.CTA ;  /* 0x0000000000007992 */ /* 0x0005ec0000008000 */
[----:B--2---:R-:W2:Y:S01]  /*29e0*/  FENCE.VIEW.ASYNC.S ;  /* 0x00000000000073c6 */ /* 0x004ea20000000000 */
[----:B------:R-:W-:Y:S01]  /*29f0*/  SEL R11, R11, RZ, P1 ;  /* 0x000000ff0b0b7207 */ /* 0x000fe20000800000 */
[----:B--2---:R2:W-:Y:S01]  /*2a00*/  SYNCS.ARRIVE.TRANS64.RED.A1T0 RZ, [R0+URZ], RZ ;  /* 0x000000ff00ff79a7 */ /* 0x0045e200081004ff */
[----:B-1----:R-:W-:-:S02]  /*2a10*/  LOP3.LUT P3, RZ, R6, 0x1, RZ, 0xc0, !PT ;  /* 0x0000000106ff7812 */ /* 0x002fc4000786c0ff */
[----:B------:R-:W-:-:S04]  /*2a20*/  SEL R4, RZ, 0x1, P1 ;  /* 0x00000001ff047807 */ /* 0x000fc80000800000 */
[----:B------:R-:W-:Y:S02]  /*2a30*/  LOP3.LUT R10, R10, R4, RZ, 0x3c, !PT ;  /* 0x000000040a0a7212 */ /* 0x000fe400078e3cff */
[----:B--2---:R-:W-:-:S04]  /*2a40*/  SEL R0, RZ, 0x1, P0 ;  /* 0x00000001ff007807 */ /* 0x004fc80000000000 */
[----:B------:R-:W-:Y:S01]  /*2a50*/  LOP3.LUT R9, R9, R0, RZ, 0x3c, !PT ;  /* 0x0000000009097212 */ /* 0x000fe200078e3cff */
[----:B------:R-:W-:Y:S06]  /*2a60*/  @P3 BRA `(.L_x_44) ;  /* 0xfffffffc002c3947 */ /* 0x000fec000383ffff */
[----:B------:R-:W-:Y:S01]  /*2a70*/  ULEA UR5, UR6, UR37, 0x3 ;  /* 0x0000002506057291 */ /* 0x000fe2000f8e18ff */
[----:B------:R-:W-:-:S08]  /*2a80*/  SHF.L.U32 R2, R12, 0x1f, RZ ;  /* 0x0000001f0c027819 */ /* 0x000fd000000006ff */
[----:B------:R-:W1:Y:S02]  /*2a90*/  SYNCS.PHASECHK.TRANS64 P0, [UR5+0xa0], R2 ;  /* 0x0000a002ff0075a7 */ /* 0x000e640008001005 */
[----:B-1----:R-:W-:Y:S05]  /*2aa0*/  @P0 BRA `(.L_x_45) ;  /* 0x0000000000080947 */ /* 0x002fea0003800000 */
[----:B------:R-:W1:Y:S02]  /*2ab0*/  SYNCS.PHASECHK.TRANS64.TRYWAIT P0, [UR5+0xa0], R2 ;  /* 0x0000a002ff0075a7 */ /* 0x000e640008001105 */
[----:B-1----:R-:W-:Y:S05]  /*2ac0*/  @!P0 BRA `(.L_x_46) ;  /* 0x00000054001c8947 */ /* 0x002fea0003800000 */
.L_x_45:
[----:B------:R-:W-:-:S04]  /*2ad0*/  UIADD3 UR4, UPT, UPT, UR6, 0x1, URZ ;  /* 0x0000000106047890 */ /* 0x000fc8000fffe0ff */
[----:B------:R-:W-:-:S04]  /*2ae0*/  UISETP.NE.AND UP0, UPT, UR4, 0x2, UPT ;  /* 0x000000020400788c */ /* 0x000fc8000bf05270 */
[----:B------:R-:W-:Y:S02]  /*2af0*/  USEL UR7, URZ, 0x1, UP0 ;  /* 0x00000001ff077887 */ /* 0x000fe40008000000 */
[----:B------:R-:W-:-:S04]  /*2b00*/  USEL UR4, UR4, URZ, UP0 ;  /* 0x000000ff04047287 */ /* 0x000fc80008000000 */
[----:B------:R-:W-:Y:S01]  /*2b10*/  ULEA UR4, UR4, UR37, 0x3 ;  /* 0x0000002504047291 */ /* 0x000fe2000f8e18ff */
[----:B-1----:R-:W-:-:S04]  /*2b20*/  LOP3.LUT R2, R12, UR7, RZ, 0x3c, !PT ;  /* 0x000000070c027c12 */ /* 0x002fc8000f8e3cff */
[----:B------:R-:W-:-:S04]  /*2b30*/  SHF.L.U32 R0, R2, 0x1f, RZ ;  /* 0x0000001f02007819 */ /* 0x000fc800000006ff */
[----:B------:R-:W1:Y:S02]  /*2b40*/  SYNCS.PHASECHK.TRANS64 P0, [UR4+0xa0], R0 ;  /* 0x0000a000ff0075a7 */ /* 0x000e640008001004 */
[----:B-1----:R-:W-:Y:S05]  /*2b50*/  @P0 EXIT ;  /* 0x000000000000094d */ /* 0x002fea0003800000 */
[----:B------:R-:W-:Y:S02]  /*2b60*/  SHF.L.U32 R2, R2, 0x1f, RZ ;  /* 0x0000001f02027819 */ /* 0x000fe400000006ff */
[----:B------:R-:W-:-:S07]  /*2b70*/  MOV R0, UR4 ;  /* 0x0000000400007c02 */ /* 0x000fce0008000f00 */
.L_x_47:
[----:B-1----:R1:W2:Y:S02]  /*2b80*/  SYNCS.PHASECHK.TRANS64.TRYWAIT P0, [R0+URZ+0xa0], R2 ;  /* 0x0000a002000075a7 */ /* 0x0022a400080011ff */
[----:B--2---:R-:W-:Y:S05]  /*2b90*/  @!P0 NANOSLEEP.SYNCS 0x989680 ;  /* 0x009896800000895d */ /* 0x004fea0003900000 */
[----:B------:R-:W2:Y:S02]  /*2ba0*/  @!P0 SYNCS.PHASECHK.TRANS64 P0, [R0+URZ+0xa0], R2 ;  /* 0x0000a002000085a7 */ /* 0x000ea400080010ff */
[----:B--2---:R-:W-:Y:S05]  /*2bb0*/  @P0 EXIT ;  /* 0x000000000000094d */ /* 0x004fea0003800000 */
[----:B------:R-:W-:Y:S05]  /*2bc0*/  BRA `(.L_x_47) ;  /* 0xfffffffc00ec7947 */ /* 0x000fea000383ffff */
.L_x_40:
[----:B------:R-:W-:-:S09]  /*2bd0*/  UISETP.NE.AND UP1, UPT, UR8, URZ, UPT ;  /* 0x000000ff0800728c */ /* 0x000fd2000bf25270 */
[----:B------:R-:W-:Y:S05]  /*2be0*/  BRA.U UP1, `(.L_x_48) ;  /* 0x0000001101247547 */ /* 0x000fea000b800000 */
[----:B------:R-:W-:Y:S01]  /*2bf0*/  UMOV UR4, 0x40 ;  /* 0x0000004000047882 */ /* 0x000fe20000000000 */
[----:B------:R-:W-:Y:S01]  /*2c00*/  NOP ;  /* 0x0000000000007918 */ /* 0x000fe20000000000 */
[----:B------:R-:W-:Y:S01]  /*2c10*/  ULEA UR4, UR37, UR4, 0x18 ;  /* 0x0000000425047291 */ /* 0x000fe2000f8ec0ff */
[----:B------:R-:W-:Y:S02]  /*2c20*/  UMOV UR5, 0x400 ;  /* 0x0000040000057882 */ /* 0x000fe40000000000 */
[----:B------:R-:W-:-:S06]  /*2c30*/  ULEA UR37, UR37, UR5, 0x18 ;  /* 0x0000000525257291 */ /* 0x000fcc000f8ec0ff */
[----:B------:R-:W1:Y:S02]  /*2c40*/  LDS.U8 R0, [UR4+0x1c] ;  /* 0x00001c04ff007984 */ /* 0x000e640008000000 */
[----:B-1----:R-:W-:-:S13]  /*2c50*/  ISETP.NE.AND P0, PT, R0, RZ, PT ;  /* 0x000000ff0000720c */ /* 0x002fda0003f05270 */
[----:B------:R-:W-:Y:S05]  /*2c60*/  @P0 BRA `(.L_x_49) ;  /* 0x0000000000580947 */ /* 0x000fea0003800000 */
[----:B------:R-:W-:-:S13]  /*2c70*/  ELECT P0, URZ, PT ;  /* 0x0000000000ff782f */ /* 0x000fda0003800000 */
[----:B------:R-:W-:Y:S05]  /*2c80*/  @!P0 BRA `(.L_x_50) ;  /* 0x0000000000608947 */ /* 0x000fea0003800000 */
[----:B------:R-:W-:Y:S01]  /*2c90*/  UMOV UR5, 0x10 ;  /* 0x0000001000057882 */ /* 0x000fe20000000000 */
[----:B------:R-:W-:Y:S01]  /*2ca0*/  HFMA2 R0, -RZ, RZ, 0, 5.9604644775390625e-08 ;  /* 0x00000001ff007431 */ /* 0x000fe200000001ff */
[----:B------:R-:W-:-:S03]  /*2cb0*/  MOV R2, 0xffff ;  /* 0x0000ffff00027802 */ /* 0x000fc60000000f00 */
[----:B------:R-:W-:Y:S04]  /*2cc0*/  DEPBAR.LE SB1, 0x36 ;  /* 0x00009d800000791a */ /* 0x000fe80000000000 */
[----:B------:R-:W1:Y:S02]  /*2cd0*/  UTCATOMSWS.FIND_AND_SET.ALIGN UP0, UR5, UR5 ;  /* 0x00000005000575e3 */ /* 0x000e640008000800 */
[----:B-1----:R-:W-:Y:S01]  /*2ce0*/  MOV R3, UR5 ;  /* 0x0000000500037c02 */ /* 0x002fe20008000f00 */
[----:B------:R-:W-:Y:S06]  /*2cf0*/  BRA.U UP0, `(.L_x_51) ;  /* 0x0000000100187547 */ /* 0x000fec000b800000 */
.L_x_52:
[----:B------:R-:W-:Y:S05]  /*2d00*/  NANOSLEEP 0x64 ;  /* 0x000000640000795d */ /* 0x000fea0003800000 */
[----:B------:R-:W-:-:S05]  /*2d10*/  UMOV UR5, 0x10 ;  /* 0x0000001000057882 */ /* 0x000fca0000000000 */
[----:B------:R-:W-:Y:S04]  /*2d20*/  DEPBAR.LE SB1, 0x36 ;  /* 0x00009d800000791a */ /* 0x000fe80000000000 */
[----:B------:R-:W1:Y:S02]  /*2d30*/  UTCATOMSWS.FIND_AND_SET.ALIGN UP0, UR5, UR5 ;  /* 0x00000005000575e3 */ /* 0x000e640008000800 */
[----:B-1----:R-:W-:Y:S01]  /*2d40*/  MOV R3, UR5 ;  /* 0x0000000500037c02 */ /* 0x002fe20008000f00 */
[----:B------:R-:W-:Y:S05]  /*2d50*/  BRA.U !UP0, `(.L_x_52) ;  /* 0xfffffffd08e87547 */ /* 0x000fea000b83ffff */
.L_x_51:
[-C--:B------:R-:W-:Y:S02]  /*2d60*/  SHF.L.U32 R2, R2, R3.reuse, RZ ;  /* 0x0000000302027219 */ /* 0x080fe400000006ff */
[----:B------:R-:W-:Y:S01]  /*2d70*/  SHF.L.U32 R0, R0, R3, RZ ;  /* 0x0000000300007219 */ /* 0x000fe200000006ff */
[----:B------:R-:W-:Y:S02]  /*2d80*/  IMAD.SHL.U32 R3, R3, 0x20, RZ ;  /* 0x0000002003037824 */ /* 0x000fe400078e00ff */
[----:B------:R1:W-:Y:S04]  /*2d90*/  ATOMS.OR RZ, [UR4+0x14], R2 ;  /* 0x00001402ffff798c */ /* 0x0003e8000b000004 */
[----:B------:R1:W-:Y:S04]  /*2da0*/  ATOMS.OR RZ, [UR4+0x18], R0 ;  /* 0x00001800ffff798c */ /* 0x0003e8000b000004 */
[----:B------:R1:W-:Y:S01]  /*2db0*/  STS [UR37+0x140], R3 ;  /* 0x00014003ff007988 */ /* 0x0003e20008000825 */
[----:B------:R-:W-:Y:S05]  /*2dc0*/  BRA `(.L_x_50) ;  /* 0x0000000000107947 */ /* 0x000fea0003800000 */
.L_x_49:
[----:B------:R-:W-:Y:S02]  /*2dd0*/  MOV R0, 0xffffffff ;  /* 0xffffffff00007802 */ /* 0x000fe40000000f00 */
[----:B------:R-:W-:-:S03]  /*2de0*/  MOV R2, 0x2e10 ;  /* 0x00002e1000027802 */ /* 0x000fc60000000f00 */
[----:B------:R1:W-:Y:S04]  /*2df0*/  STS [UR37+0x140], R0 ;  /* 0x00014000ff007988 */ /* 0x0003e80008000825 */
[----:B-1-3-5:R-:W-:Y:S05]  /*2e00*/  CALL.REL.NOINC `($__internal_1_$__cuda_sm10x_tcgen05_guardrail_trap_phase_invalid_during_alloc) ;  /* 0x0000005800647944 */ /* 0x02afea0003c00000 */
.L_x_50:
[----:B------:R-:W-:Y:S05]  /*2e10*/  WARPSYNC.ALL ;  /* 0x0000000000007948 */ /* 0x000fea0003800000 */
[----:B------:R-:W2:Y:S01]  /*2e20*/  S2UR UR5, SR_CgaCtaId ;  /* 0x00000000000579c3 */ /* 0x000ea20000008800 */
[----:B------:R-:W-:Y:S01]  /*2e30*/  UMOV UR4, 0x400 ;  /* 0x0000040000047882 */ /* 0x000fe20000000000 */
[----:B------:R-:W-:-:S06]  /*2e40*/  NOP ;  /* 0x0000000000007918 */ /* 0x000fcc0000000000 */
[----:B------:R-:W-:Y:S06]  /*2e50*/  BAR.ARV 0x6, 0xa0 ;  /* 0x0182800000007b1d */ /* 0x000fec0000002000 */
[----:B------:R-:W4:Y:S01]  /*2e60*/  LDCU UR7, c[0x0][0x38c] ;  /* 0x00007180ff0777ac */ /* 0x000f220008000800 */
[----:B------:R-:W-:Y:S01]  /*2e70*/  IMAD.MOV.U32 R11, RZ, RZ, 0x1 ;  /* 0x00000001ff0b7424 */ /* 0x000fe200078e00ff */
[----:B------:R-:W-:Y:S01]  /*2e80*/  CS2R R8, SRZ ;  /* 0x0000000000087805 */ /* 0x000fe2000001ff00 */
[----:B------:R-:W-:Y:S01]  /*2e90*/  IMAD.MOV.U32 R10, RZ, RZ, RZ ;  /* 0x000000ffff0a7224 */ /* 0x000fe200078e00ff */
[----:B------:R-:W3:Y:S01]  /*2ea0*/  LDCU UR6, c[0x0][0x38c] ;  /* 0x00007180ff0677ac */ /* 0x000ee20008000800 */
[----:B------:R-:W-:Y:S01]  /*2eb0*/  UMOV UR15, URZ ;  /* 0x000000ff000f7c82 */ /* 0x000fe20008000000 */
[----:B------:R-:W-:Y:S01]  /*2ec0*/  UMOV UR14, URZ ;  /* 0x000000ff000e7c82 */ /* 0x000fe20008000000 */
[----:B--2---:R-:W-:Y:S01]  /*2ed0*/  ULEA UR5, UR5, UR4, 0x18 ;  /* 0x0000000405057291 */ /* 0x004fe2000f8ec0ff */
[----:B------:R-:W-:Y:S01]  /*2ee0*/  UMOV UR32, 0x0 ;  /* 0x0000000000207882 */ /* 0x000fe20000000000 */
[----:B------:R-:W-:-:S02]  /*2ef0*/  UMOV UR33, 0x8110910 ;  /* 0x0811091000217882 */ /* 0x000fc40000000000 */
[----:B------:R-:W-:Y:S02]  /*2f00*/  UIADD3 UR9, UPT, UPT, UR5, 0x8400, URZ ;  /* 0x0000840005097890 */ /* 0x000fe4000fffe0ff */
[----:B------:R-:W-:Y:S02]  /*2f10*/  UIADD3 UR10, UPT, UPT, UR5, 0x28400, URZ ;  /* 0x00028400050a7890 */ /* 0x000fe4000fffe0ff */
[----:B----4-:R-:W-:Y:S01]  /*2f20*/  UIADD3 UR7, UPT, UPT, UR7, 0x3f, URZ ;  /* 0x0000003f07077890 */ /* 0x010fe2000fffe0ff */
[----:B-1----:R-:W1:Y:S01]  /*2f30*/  LDS R0, [UR5+0x140] ;  /* 0x00014005ff007984 */ /* 0x002e620008000800 */
[----:B------:R-:W-:Y:S02]  /*2f40*/  USHF.R.U32.HI UR9, URZ, 0x4, UR9 ;  /* 0x00000004ff097899 */ /* 0x000fe40008011609 */
[----:B------:R-:W-:Y:S02]  /*2f50*/  USHF.R.S32.HI UR4, URZ, 0x1f, UR7 ;  /* 0x0000001fff047899 */ /* 0x000fe40008011407 */
[----:B------:R-:W-:-:S02]  /*2f60*/  USHF.R.U32.HI UR10, URZ, 0x4, UR10 ;  /* 0x00000004ff0a7899 */ /* 0x000fc4000801160a */
[----:B------:R-:W-:Y:S02]  /*2f70*/  ULEA.HI UR4, UR4, UR7, URZ, 0x6 ;  /* 0x0000000704047291 */ /* 0x000fe4000f8f30ff */
[----:B------:R-:W-:Y:S02]  /*2f80*/  ULOP3.LUT UR9, UR9, 0x3fff, URZ, 0xc0, !UPT ;  /* 0x00003fff09097892 */ /* 0x000fe4000f8ec0ff */
[----:B------:R-:W-:Y:S02]  /*2f90*/  USHF.R.S32.HI UR4, URZ, 0x6, UR4 ;  /* 0x00000006ff047899 */ /* 0x000fe40008011404 */
[----:B------:R-:W-:Y:S02]  /*2fa0*/  ULOP3.LUT UR10, UR10, 0x3fff, URZ, 0xc0, !UPT ;  /* 0x00003fff0a0a7892 */ /* 0x000fe4000f8ec0ff */
[----:B------:R-:W-:Y:S01]  /*2fb0*/  UISETP.LT.AND UP0, UPT, UR4, 0x1, UPT ;  /* 0x000000010400788c */ /* 0x000fe2000bf01270 */
[----:B------:R-:W-:Y:S01]  /*2fc0*/  UMOV UR30, 0x0 ;  /* 0x00000000001e7882 */ /* 0x000fe20000000000 */
[----:B------:R-:W-:-:S02]  /*2fd0*/  UMOV UR31, 0x8110910 ;  /* 0x08110910001f7882 */ /* 0x000fc40000000000 */
[----:B------:R-:W-:Y:S01]  /*2fe0*/  USEL UR8, UR4, 0x1, !UP0 ;  /* 0x0000000104087887 */ /* 0x000fe2000c000000 */
[----:B------:R-:W-:Y:S01]  /*2ff0*/  UMOV UR28, 0x0 ;  /* 0x00000000001c7882 */ /* 0x000fe20000000000 */
[----:B------:R-:W-:Y:S01]  /*3000*/  UMOV UR29, 0x8110910 ;  /* 0x08110910001d7882 */ /* 0x000fe20000000000 */
[----:B------:R-:W-:Y:S01]  /*3010*/  UMOV UR26, 0x0 ;  /* 0x00000000001a7882 */ /* 0x000fe20000000000 */
[----:B------:R-:W-:Y:S01]  /*3020*/  UMOV UR27, 0x8110910 ;  /* 0x08110910001b7882 */ /* 0x000fe20000000000 */
[----:B------:R-:W-:Y:S01]  /*3030*/  UMOV UR24, 0x0 ;  /* 0x0000000000187882 */ /* 0x000fe20000000000 */
[----:B------:R-:W-:Y:S01]  /*3040*/  UMOV UR25, 0x8110910 ;  /* 0x0811091000197882 */ /* 0x000fe20000000000 */
[----:B------:R-:W-:Y:S01]  /*3050*/  UMOV UR22, 0x0 ;  /* 0x0000000000167882 */ /* 0x000fe20000000000 */
[----:B------:R-:W-:Y:S01]  /*3060*/  UMOV UR23, 0x8110910 ;  /* 0x0811091000177882 */ /* 0x000fe20000000000 */
[----:B------:R-:W-:Y:S02]  /*3070*/  ULOP3.LUT UR9, UR9, 0x10000, URZ, 0xfc, !UPT ;  /* 0x0001000009097892 */ /* 0x000fe4000f8efcff */
[----:B------:R-:W-:-:S02]  /*3080*/  ULOP3.LUT UR10, UR10, 0x2000000, URZ, 0xfc, !UPT ;  /* 0x020000000a0a7892 */ /* 0x000fc4000f8efcff */
[----:B------:R-:W-:Y:S02]  /*3090*/  UIADD3 UR8, UPT, UPT, -UR8, URZ, URZ ;  /* 0x000000ff08087290 */ /* 0x000fe4000fffe1ff */
[----:B---3--:R-:W-:Y:S01]  /*30a0*/  UISETP.GE.AND UP3, UPT, UR6, 0x1, UPT ;  /* 0x000000010600788c */ /* 0x008fe2000bf66270 */
[----:B------:R-:W-:Y:S01]  /*30b0*/  UMOV UR20, 0x0 ;  /* 0x0000000000147882 */ /* 0x000fe20000000000 */
[----:B------:R-:W-:Y:S01]  /*30c0*/  UMOV UR21, 0x8110910 ;  /* 0x0811091000157882 */ /* 0x000fe20000000000 */
[----:B------:R-:W-:Y:S01]  /*30d0*/  UMOV UR18, 0x0 ;  /* 0x0000000000127882 */ /* 0x000fe20000000000 */
[----:B-1----:R-:W-:Y:S01]  /*30e0*/  R2UR UR16, R0 ;  /* 0x00000000001072ca */ /* 0x002fe200000e0000 */
[----:B------:R-:W-:-:S14]  /*30f0*/  UMOV UR19, 0x8110910 ;  /* 0x0811091000137882 */ /* 0x000fdc0000000000 */
.L_x_59:
[----:B------:R-:W-:Y:S02]  /*3100*/  LEA R0, R10, UR5, 0x3 ;  /* 0x000000050a007c11 */ /* 0x000fe4000f8e18ff */
[----:B------:R-:W-:Y:S02]  /*3110*/  SHF.L.U32 R2, R9, 0x1f, RZ ;  /* 0x0000001f09027819 */ /* 0x000fe400000006ff */
[----:B------:R-:W-:Y:S01]  /*3120*/  PLOP3.LUT P0, PT, PT, PT, UP3, 0x80, 0x8 ;  /* 0x000000000008781c */ /* 0x000fe20003f0f038 */
[----:B------:R-:W-:Y:S01]  /*3130*/  VIADD R3, R0, 0xa0 ;  /* 0x000000a000037836 */ /* 0x000fe20000000000 */
[----:B-1----:R-:W1:Y:S02]  /*3140*/  SYNCS.PHASECHK.TRANS64.TRYWAIT P1, [R0+URZ+0x90], R2 ;  /* 0x00009002000075a7 */ /* 0x002e6400080211ff */
[----:B-1-3--:R-:W-:Y:S09]  /*3150*/  @!P1 BRA `(.L_x_53) ;  /* 0x0000004c00909947 */ /* 0x00aff20003800000 */
.L_x_146:
[----:B------:R-:W-:Y:S01]  /*3160*/  LEA R4, R10, UR5, 0x4 ;  /* 0x000000050a047c11 */ /* 0x000fe2000f8e20ff */
[----:B------:R-:W-:Y:S01]  /*3170*/  @UP3 ULEA UR7, UR14, UR5, 0x3 ;  /* 0x000000050e073291 */ /* 0x000fe2000f8e18ff */
[----:B------:R-:W-:Y:S01]  /*3180*/  PLOP3.LUT P2, PT, PT, PT, PT, 0x80, 0x8 ;  /* 0x000000000008781c */ /* 0x000fe20003f4f070 */
[----:B------:R-:W-:Y:S01]  /*3190*/  ULEA UR6, UR15, UR5, 0x3 ;  /* 0x000000050f067291 */ /* 0x000fe2000f8e18ff */
[----:B------:R-:W-:Y:S02]  /*31a0*/  PRMT R3, RZ, 0x654, R3 ;  /* 0x00000654ff037816 */ /* 0x000fe40000000003 */
[----:B------:R-:W2:Y:S01]  /*31b0*/  LDS.128 R4, [R4+0x120] ;  /* 0x0001200004047984 */ /* 0x000ea20000000c00 */
[----:B-1----:R-:W-:Y:S02]  /*31c0*/  @P0 SHF.L.U32 R2, R8, 0x1f, RZ ;  /* 0x0000001f08020819 */ /* 0x002fe400000006ff */
[----:B------:R-:W-:Y:S01]  /*31d0*/  SHF.L.U32 R0, R11, 0x1f, RZ ;  /* 0x0000001f0b007819 */ /* 0x000fe200000006ff */
[----:B------:R-:W-:Y:S01]  /*31e0*/  @!PT LDS RZ, [RZ] ;  /* 0x00000000fffff984 */ /* 0x000fe20000000800 */
[----:B------:R-:W-:Y:S01]  /*31f0*/  @!PT LDS RZ, [RZ] ;  /* 0x00000000fffff984 */ /* 0x000fe20000000800 */
[----:B------:R-:W-:Y:S01]  /*3200*/  @!PT LDS RZ, [RZ] ;  /* 0x00000000fffff984 */ /* 0x000fe20000000800 */
[----:B------:R-:W-:Y:S01]  /*3210*/  @!PT LDS RZ, [RZ] ;  /* 0x00000000fffff984 */ /* 0x000fe20000000800 */
[----:B------:R1:W-:Y:S06]  /*3220*/  MEMBAR.ALL.CTA ;  /* 0x0000000000007992 */ /* 0x0003ec0000008000 */
[----:B-1----:R-:W1:Y:S02]  /*3230*/  FENCE.VIEW.ASYNC.S ;  /* 0x00000000000073c6 */ /* 0x002e640000000000 */
[----:B-1----:R1:W-:Y:S01]  /*3240*/  SYNCS.ARRIVE.TRANS64.RED.A1T0 RZ, [R3+URZ], RZ ;  /* 0x000000ff03ff79a7 */ /* 0x0023e200081004ff */
[----:B------:R1:W3:Y:S01]  /*3250*/  @P0 SYNCS.PHASECHK.TRANS64.TRYWAIT P2, [UR7], R2 ;  /* 0x00000002ff0005a7 */ /* 0x0002e20008041107 */
[----:B------:R-:W-:Y:S01]  /*3260*/  ULEA UR7, UR15, UR16, 0x6 ;  /* 0x000000100f077291 */ /* 0x000fe2000f8e30ff */
[----:B--2---:R-:W-:Y:S01]  /*3270*/  LOP3.LUT P1, RZ, R6, 0x1, RZ, 0xc0, !PT ;  /* 0x0000000106ff7812 */ /* 0x004fe2000782c0ff */
[----:B------:R-:W2:Y:S02]  /*3280*/  SYNCS.PHASECHK.TRANS64.TRYWAIT P0, [UR6+0xd0], R0 ;  /* 0x0000d000ff0075a7 */ /* 0x000ea40008001106 */
[----:B-123--:R-:W-:Y:S10]  /*3290*/  @!P0 BRA `(.L_x_54) ;  /* 0x0000004c00548947 */ /* 0x00eff40003800000 */
.L_x_148:
[----:B------:R-:W-:Y:S01]  /*32a0*/  IADD3 R10, PT, PT, R10, 0x1, RZ ;  /* 0x000000010a0a7810 */ /* 0x000fe20007ffe0ff */
[----:B------:R-:W-:Y:S06]  /*32b0*/  BRA.U !UP3, `(.L_x_55) ;  /* 0x000000050b107547 */ /* 0x000fec000b800000 */
[----:B------:R-:W-:Y:S01]  /*32c0*/  UPLOP3.LUT UP4, UPT, UPT, UPT, UPT, 0x40, 0x4 ;  /* 0x000000000004789c */ /* 0x000fe20003f8e870 */
[----:B------:R-:W-:Y:S01]  /*32d0*/  UMOV UR13, UR8 ;  /* 0x00000008000d7c82 */ /* 0x000fe20008000000 */
[----:B------:R-:W-:Y:S01]  /*32e0*/  UMOV UR12, UR4 ;  /* 0x00000004000c7c82 */ /* 0x000fe20008000000 */
[----:B------:R-:W-:-:S08]  /*32f0*/  UMOV UR17, UR14 ;  /* 0x0000000e00117c82 */ /* 0x000fd00008000000 */
.L_x_58:
[----:B------:R-:W-:Y:S02]  /*3300*/  UIADD3 UR13, UPT, UPT, UR13, 0x1, URZ ;  /* 0x000000010d0d7890 */ /* 0x000fe4000fffe0ff */
[----:B--2---:R-:W-:Y:S02]  /*3310*/  ULEA UR11, UR17, UR5, 0x3 ;  /* 0x00000005110b7291 */ /* 0x004fe4000f8e18ff */
[----:B------:R-:W-:Y:S01]  /*3320*/  UISETP.NE.AND UP0, UPT, UR13, URZ, UPT ;  /* 0x000000ff0d00728c */ /* 0x000fe2000bf05270 */
[----:B---3--:R-:W-:Y:S10]  /*3330*/  @P2 BRA `(.L_x_56) ;  /* 0x00000000000c2947 */ /* 0x008ff40003800000 */
[----:B-1----:R-:W-:Y:S04]  /*3340*/  SHF.L.U32 R2, R8, 0x1f, RZ ;  /* 0x0000001f08027819 */ /* 0x002fe800000006ff */
[----:B------:R-:W1:Y:S02]  /*3350*/  SYNCS.PHASECHK.TRANS64.TRYWAIT P0, [UR11], R2 ;  /* 0x00000002ff0075a7 */ /* 0x000e64000800110b */
[----:B-1----:R-:W-:Y:S05]  /*3360*/  @!P0 BRA `(.L_x_57) ;  /* 0x0000004c00388947 */ /* 0x002fea0003800000 */
.L_x_56:
[----:B------:R-:W-:Y:S01]  /*3370*/  UISETP.NE.AND UP1, UPT, UR12, 0x1, UPT ;  /* 0x000000010c00788c */ /* 0x000fe2000bf25270 */
[----:B------:R-:W-:Y:S01]  /*3380*/  PLOP3.LUT P2, PT, PT, PT, PT, 0x80, 0x8 ;  /* 0x000000000008781c */ /* 0x000fe20003f4f070 */
[----:B------:R-:W-:Y:S02]  /*3390*/  UIADD3 UR14, UPT, UPT, UR17, 0x1, URZ ;  /* 0x00000001110e7890 */ /* 0x000fe4000fffe0ff */
[----:B------:R-:W-:Y:S02]  /*33a0*/  ULEA UR64, UR17, UR10, 0xa ;  /* 0x0000000a11407291 */ /* 0x000fe4000f8e50ff */
[----:B------:R-:W-:Y:S01]  /*33b0*/  UISETP.NE.AND UP2, UPT, UR14, 0x4, UPT ;  /* 0x000000040e00788c */ /* 0x000fe2000bf45270 */
[----:B------:R-:W-:Y:S01]  /*33c0*/  PLOP3.LUT P0, PT, PT, PT, UP1, 0x80, 0x8 ;  /* 0x000000000008781c */ /* 0x000fe20003f0f018 */
[----:B------:R-:W-:Y:S02]  /*33d0*/  ULEA UR62, UR17, UR9, 0xb ;  /* 0x00000009113e7291 */ /* 0x000fe4000f8e58ff */
[----:B------:R-:W-:Y:S02]  /*33e0*/  USEL UR35, URZ, 0x1, UP2 ;  /* 0x00000001ff237887 */ /* 0x000fe40009000000 */
[----:B------:R-:W-:Y:S02]  /*33f0*/  USEL UR14, UR14, URZ, UP2 ;  /* 0x000000ff0e0e7287 */ /* 0x000fe40009000000 */
[----:B------:R-:W-:Y:S02]  /*3400*/  UIADD3 UR60, UPT, UPT, UR64, 0x40, URZ ;  /* 0x00000040403c7890 */ /* 0x000fe4000fffe0ff */
[----:B------:R-:W-:Y:S01]  /*3410*/  @UP1 ULEA UR34, UR14, UR5, 0x3 ;  /* 0x000000050e221291 */ /* 0x000fe2000f8e18ff */
[----:B------:R-:W-:Y:S01]  /*3420*/  LOP3.LUT R8, R8, UR35, RZ, 0x3c, !PT ;  /* 0x0000002308087c12 */ /* 0x000fe2000f8e3cff */
[----:B------:R-:W-:Y:S02]  /*3430*/  UIADD3 UR58, UPT, UPT, UR62, 0x2, URZ ;  /* 0x000000023e3a7890 */ /* 0x000fe4000fffe0ff */
[----:B------:R-:W-:Y:S01]  /*3440*/  UIADD3 UR56, UPT, UPT, UR64, 0x80, URZ ;  /* 0x0000008040387890 */ /* 0x000fe2000fffe0ff */
[----:B-1----:R-:W-:Y:S01]  /*3450*/  @P0 SHF.L.U32 R0, R8, 0x1f, RZ ;  /* 0x0000001f08000819 */ /* 0x002fe200000006ff */
[----:B------:R-:W-:Y:S02]  /*3460*/  UIADD3 UR54, UPT, UPT, UR62, 0x4, URZ ;  /* 0x000000043e367890 */ /* 0x000fe4000fffe0ff */
[----:B------:R-:W-:Y:S01]  /*3470*/  UIADD3 UR52, UPT, UPT, UR64, 0xc0, URZ ;  /* 0x000000c040347890 */ /* 0x000fe2000fffe0ff */
[----:B------:R2:W3:Y:S01]  /*3480*/  @P0 SYNCS.PHASECHK.TRANS64.TRYWAIT P2, [UR34], R0 ;  /* 0x00000000ff0005a7 */ /* 0x0004e20008041122 */
[----:B------:R-:W-:Y:S02]  /*3490*/  UIADD3 UR50, UPT, UPT, UR62, 0x6, URZ ;  /* 0x000000063e327890 */ /* 0x000fe4000fffe0ff */
        /* <DEDUP_REMOVED lines=9> */
[----:B------:R-:W-:Y:S01]  /*3530*/  UIADD3 UR12, UPT, UPT, UR12, -0x1, URZ ;  /* 0xffffffff0c0c7890 */ /* 0x000fe2000fffe0ff */
[----:B------:R-:W-:Y:S01]  /*3540*/  UMOV UR65, 0x20004020 ;  /* 0x2000402000417882 */ /* 0x000fe20000000000 */
[----:B------:R-:W-:Y:S01]  /*3550*/  UMOV UR63, 0x40004040 ;  /* 0x40004040003f7882 */ /* 0x000fe20000000000 */
[----:B------:R-:W-:Y:S01]  /*3560*/  UMOV UR61, 0x20004020 ;  /* 0x20004020003d7882 */ /* 0x000fe20000000000 */
[----:B------:R2:W-:Y:S01]  /*3570*/  UTCHMMA gdesc[UR62], gdesc[UR64], tmem[UR7], tmem[UR32], idesc[UR33], UP4 ;  /* 0x00ff20403e0075ea */ /* 0x0005e2000a000007 */
[----:B------:R-:W-:Y:S01]  /*3580*/  UPLOP3.LUT UP4, UPT, UPT, UPT, UPT, 0x80, 0x8 ;  /* 0x000000000008789c */ /* 0x000fe20003f8f070 */
[----:B------:R-:W-:Y:S01]  /*3590*/  UMOV UR59, 0x40004040 ;  /* 0x40004040003b7882 */ /* 0x000fe20000000000 */
[----:B------:R-:W-:Y:S01]  /*35a0*/  UMOV UR57, 0x20004020 ;  /* 0x2000402000397882 */ /* 0x000fe20000000000 */
[----:B------:R2:W-:Y:S01]  /*35b0*/  UTCHMMA gdesc[UR58], gdesc[UR60], tmem[UR7], tmem[UR30], idesc[UR31], UPT ;  /* 0x00ff1e3c3a0075ea */ /* 0x0005e2000b800007 */
        /* <DEDUP_REMOVED lines=14> */
[----:B------:R-:W-:Y:S01]  /*36a0*/  UMOV UR35, 0x40004040 ;  /* 0x4000404000237882 */ /* 0x000fe20000000000 */
[----:B------:R2:W-:Y:S01]  /*36b0*/  UTCHMMA gdesc[UR38], gdesc[UR40], tmem[UR7], tmem[UR20], idesc[UR21], UPT ;  /* 0x00ff1428260075ea */ /* 0x0005e2000b800007 */
[----:B------:R2:W-:Y:S01]  /*36c0*/  UTCHMMA gdesc[UR34], gdesc[UR36], tmem[UR7], tmem[UR18], idesc[UR19], UPT ;  /* 0x00ff1224220075ea */ /* 0x0005e2000b800007 */
[----:B------:R2:W-:Y:S01]  /*36d0*/  UTCBAR [UR11], URZ ;  /* 0x000000ff0b0073e9 */ /* 0x0005e200080000ff */
[----:B------:R-:W-:Y:S01]  /*36e0*/  UMOV UR17, UR14 ;  /* 0x0000000e00117c82 */ /* 0x000fe20008000000 */
[----:B------:R-:W-:Y:S05]  /*36f0*/  BRA.U UP0, `(.L_x_58) ;  /* 0xfffffffd00007547 */ /* 0x000fea000b83ffff */
.L_x_55:
[----:B------:R-:W-:Y:S01]  /*3700*/  UIADD3 UR15, UPT, UPT, UR15, 0x1, URZ ;  /* 0x000000010f0f7890 */ /* 0x000fe2000fffe0ff */
[C---:B------:R-:W-:Y:S01]  /*3710*/  ISETP.NE.AND P0, PT, R10.reuse, 0x2, PT ;  /* 0x000000020a00780c */ /* 0x040fe20003f05270 */
[----:B--2---:R-:W-:Y:S02]  /*3720*/  UIADD3 UR7, UPT, UPT, UR6, 0xb0, URZ ;  /* 0x000000b006077890 */ /* 0x004fe4000fffe0ff */
[----:B------:R-:W-:Y:S01]  /*3730*/  UISETP.NE.AND UP0, UPT, UR15, 0x4, UPT ;  /* 0x000000040f00788c */ /* 0x000fe2000bf05270 */
[----:B-1----:R-:W-:Y:S02]  /*3740*/  SEL R0, RZ, 0x1, P0 ;  /* 0x00000001ff007807 */ /* 0x002fe40000000000 */
[----:B------:R-:W-:Y:S01]  /*3750*/  SEL R10, R10, RZ, P0 ;  /* 0x000000ff0a0a7207 */ /* 0x000fe20000000000 */
[----:B------:R-:W-:Y:S01]  /*3760*/  USEL UR6, URZ, 0x1, UP0 ;  /* 0x00000001ff067887 */ /* 0x000fe20008000000 */
[----:B------:R-:W-:Y:S01]  /*3770*/  LOP3.LUT R9, R9, R0, RZ, 0x3c, !PT ;  /* 0x0000000009097212 */ /* 0x000fe200078e3cff */
[----:B------:R-:W-:Y:S01]  /*3780*/  USEL UR15, UR15, URZ, UP0 ;  /* 0x000000ff0f0f7287 */ /* 0x000fe20008000000 */
[----:B------:R1:W-:Y:S03]  /*3790*/  UTCBAR [UR7], URZ ;  /* 0x000000ff070073e9 */ /* 0x0003e600080000ff */
[----:B------:R-:W-:Y:S01]  /*37a0*/  LOP3.LUT R11, R11, UR6, RZ, 0x3c, !PT ;  /* 0x000000060b0b7c12 */ /* 0x000fe2000f8e3cff */
[----:B------:R-:W-:Y:S07]  /*37b0*/  @P1 BRA `(.L_x_59) ;  /* 0xfffffff800501947 */ /* 0x000fee000383ffff */
[----:B------:R-:W2:Y:S01]  /*37c0*/  S2UR UR4, SR_CgaCtaId ;  /* 0x00000000000479c3 */ /* 0x000ea20000008800 */
[----:B------:R-:W-:Y:S01]  /*37d0*/  ELECT P0, URZ, PT ;  /* 0x0000000000ff782f */ /* 0x000fe20003800000 */
[----:B------:R-:W-:Y:S01]  /*37e0*/  IMAD.MOV.U32 R0, RZ, RZ, 0x1 ;  /* 0x00000001ff007424 */ /* 0x000fe200078e00ff */
[----:B------:R-:W-:Y:S01]  /*37f0*/  UIADD3 UR5, UPT, UPT, UR5, 0xd0, URZ ;  /* 0x000000d005057890 */ /* 0x000fe2000fffe0ff */
[----:B------:R-:W-:Y:S01]  /*3800*/  SHF.L.U32 R2, R11, 0x1f, RZ ;  /* 0x0000001f0b027819 */ /* 0x000fe200000006ff */
[----:B------:R-:W-:-:S03]  /*3810*/  UMOV UR6, 0x40 ;  /* 0x0000004000067882 */ /* 0x000fc60000000000 */
[----:B------:R-:W-:Y:S01]  /*3820*/  UVIRTCOUNT.DEALLOC.SMPOOL 0x80 ;  /* 0x000000800000784c */ /* 0x000fe20000000000 */
[----:B--2---:R-:W-:Y:S02]  /*3830*/  ULEA UR4, UR4, UR6, 0x18 ;  /* 0x0000000604047291 */ /* 0x004fe4000f8ec0ff */
[----:B------:R-:W-:-:S07]  /*3840*/  ULEA UR6, UR15, UR5, 0x3 ;  /* 0x000000050f067291 */ /* 0x000fce000f8e18ff */
[----:B------:R2:W-:Y:S02]  /*3850*/  @P0 STS.U8 [UR4+0x1c], R0 ;  /* 0x00001c00ff000988 */ /* 0x0005e40008000004 */
[----:B------:R-:W4:Y:S02]  /*3860*/  SYNCS.PHASECHK.TRANS64.TRYWAIT P0, [UR6], R2 ;  /* 0x00000002ff0075a7 */ /* 0x000f240008001106 */
[----:B--2-4-:R-:W-:Y:S05]  /*3870*/  @!P0 BRA `(.L_x_60) ;  /* 0x00000048000c8947 */ /* 0x014fea0003800000 */
.L_x_151:
[----:B-1----:R-:W-:-:S04]  /*3880*/  UIADD3 UR7, UPT, UPT, UR15, 0x1, URZ ;  /* 0x000000010f077890 */ /* 0x002fc8000fffe0ff */
[----:B------:R-:W-:-:S04]  /*3890*/  UISETP.NE.AND UP0, UPT, UR7, 0x4, UPT ;  /* 0x000000040700788c */ /* 0x000fc8000bf05270 */
[----:B------:R-:W-:Y:S02]  /*38a0*/  USEL UR8, URZ, 0x1, UP0 ;  /* 0x00000001ff087887 */ /* 0x000fe40008000000 */
[----:B------:R-:W-:-:S04]  /*38b0*/  USEL UR7, UR7, URZ, UP0 ;  /* 0x000000ff07077287 */ /* 0x000fc80008000000 */
[----:B------:R-:W-:Y:S01]  /*38c0*/  ULEA UR6, UR7, UR5, 0x3 ;  /* 0x0000000507067291 */ /* 0x000fe2000f8e18ff */
[----:B--2---:R-:W-:-:S04]  /*38d0*/  LOP3.LUT R2, R11, UR8, RZ, 0x3c, !PT ;  /* 0x000000080b027c12 */ /* 0x004fc8000f8e3cff */
[----:B------:R-:W-:-:S04]  /*38e0*/  SHF.L.U32 R3, R2, 0x1f, RZ ;  /* 0x0000001f02037819 */ /* 0x000fc800000006ff */
[----:B------:R-:W1:Y:S02]  /*38f0*/  SYNCS.PHASECHK.TRANS64.TRYWAIT P0, [UR6], R3 ;  /* 0x00000003ff0075a7 */ /* 0x000e640008001106 */
[----:B-1----:R-:W-:Y:S05]  /*3900*/  @!P0 BRA `(.L_x_61) ;  /* 0x0000004800008947 */ /* 0x002fea0003800000 */
.L_x_153:
        /* <DEDUP_REMOVED lines=9> */
.L_x_155:
[----:B------:R-:W-:-:S04]  /*39a0*/  UIADD3 UR7, UPT, UPT, UR7, 0x1, URZ ;  /* 0x0000000107077890 */ /* 0x000fc8000fffe0ff */
[----:B------:R-:W-:-:S04]  /*39b0*/  UISETP.NE.AND UP0, UPT, UR7, 0x4, UPT ;  /* 0x000000040700788c */ /* 0x000fc8000bf05270 */
[----:B------:R-:W-:Y:S02]  /*39c0*/  USEL UR6, URZ, 0x1, UP0 ;  /* 0x00000001ff067887 */ /* 0x000fe40008000000 */
[----:B------:R-:W-:-:S04]  /*39d0*/  USEL UR7, UR7, URZ, UP0 ;  /* 0x000000ff07077287 */ /* 0x000fc80008000000 */
[----:B------:R-:W-:Y:S01]  /*39e0*/  ULEA UR7, UR7, UR5, 0x3 ;  /* 0x0000000507077291 */ /* 0x000fe2000f8e18ff */
[----:B------:R-:W-:-:S04]  /*39f0*/  LOP3.LUT R2, R2, UR6, RZ, 0x3c, !PT ;  /* 0x0000000602027c12 */ /* 0x000fc8000f8e3cff */
[----:B------:R-:W-:-:S04]  /*3a00*/  SHF.L.U32 R2, R2, 0x1f, RZ ;  /* 0x0000001f02027819 */ /* 0x000fc800000006ff */
[----:B------:R-:W2:Y:S02]  /*3a10*/  SYNCS.PHASECHK.TRANS64.TRYWAIT P0, [UR7], R2 ;  /* 0x00000002ff0075a7 */ /* 0x000ea40008001107 */
[----:B--2---:R-:W-:Y:S05]  /*3a20*/  @!P0 BRA `(.L_x_63) ;  /* 0x0000004400e88947 */ /* 0x004fea0003800000 */
.L_x_157:
[----:B------:R-:W-:Y:S01]  /*3a30*/  NOP ;  /* 0x0000000000007918 */ /* 0x000fe20000000000 */
[----:B-1----:R-:W1:Y:S01]  /*3a40*/  LDS R0, [UR4+0x14] ;  /* 0x00001404ff007984 */ /* 0x002e620008000800 */
[----:B------:R-:W-:Y:S01]  /*3a50*/  ULOP3.LUT UR6, UR16, 0xffff, URZ, 0xc0, !UPT ;  /* 0x0000ffff10067892 */ /* 0x000fe2000f8ec0ff */
[----:B------:R-:W-:Y:S01]  /*3a60*/  UMOV UR8, 0xffff ;  /* 0x0000ffff00087882 */ /* 0x000fe20000000000 */
[----:B------:R-:W-:Y:S02]  /*3a70*/  UMOV UR5, 0x1 ;  /* 0x0000000100057882 */ /* 0x000fe40000000000 */
[----:B------:R-:W-:-:S04]  /*3a80*/  USHF.R.U32.HI UR6, URZ, 0x5, UR6 ;  /* 0x00000005ff067899 */ /* 0x000fc80008011606 */
[----:B------:R-:W-:Y:S02]  /*3a90*/  USHF.L.U32 UR8, UR8, UR6, URZ ;  /* 0x0000000608087299 */ /* 0x000fe400080006ff */
[----:B------:R-:W-:-:S04]  /*3aa0*/  USHF.L.U32 UR5, UR5, UR6, URZ ;  /* 0x0000000605057299 */ /* 0x000fc800080006ff */
[----:B-1----:R-:W-:-:S04]  /*3ab0*/  LOP3.LUT R0, R0, UR8, RZ, 0xc0, !PT ;  /* 0x0000000800007c12 */ /* 0x002fc8000f8ec0ff */
[----:B------:R-:W-:-:S13]  /*3ac0*/  ISETP.NE.AND P0, PT, R0, UR8, PT ;  /* 0x0000000800007c0c */ /* 0x000fda000bf05270 */
[----:B------:R-:W-:Y:S05]  /*3ad0*/  @P0 BRA `(.L_x_64) ;  /* 0x0000000000580947 */ /* 0x000fea0003800000 */
[----:B------:R-:W1:Y:S02]  /*3ae0*/  LDS R0, [UR4+0x18] ;  /* 0x00001804ff007984 */ /* 0x000e640008000800 */
[----:B-1----:R-:W-:-:S04]  /*3af0*/  LOP3.LUT R0, R0, UR5, RZ, 0xc0, !PT ;  /* 0x0000000500007c12 */ /* 0x002fc8000f8ec0ff */
[----:B------:R-:W-:-:S13]  /*3b00*/  ISETP.NE.AND P0, PT, R0, UR5, PT ;  /* 0x0000000500007c0c */ /* 0x000fda000bf05270 */
[----:B------:R-:W-:Y:S05]  /*3b10*/  @P0 BRA `(.L_x_65) ;  /* 0x00000000003c0947 */ /* 0x000fea0003800000 */
[----:B------:R-:W1:Y:S01]  /*3b20*/  S2R R2, SR_LANEID ;  /* 0x0000000000027919 */ /* 0x000e620000000000 */
[----:B------:R-:W-:Y:S01]  /*3b30*/  ULOP3.LUT UR8, URZ, UR8, URZ, 0x33, !UPT ;  /* 0x00000008ff087292 */ /* 0x000fe2000f8e33ff */
[----:B------:R-:W-:Y:S02]  /*3b40*/  VOTEU.ANY UR7, UPT, PT ;  /* 0x0000000000077886 */ /* 0x000fe400038e0100 */
[----:B------:R-:W-:-:S03]  /*3b50*/  UFLO.U32 UR7, UR7 ;  /* 0x00000007000772bd */ /* 0x000fc600080e0000 */
[----:B------:R-:W-:-:S04]  /*3b60*/  IMAD.U32 R0, RZ, RZ, UR8 ;  /* 0x00000008ff007e24 */ /* 0x000fc8000f8e00ff */
[----:B------:R2:W4:Y:S02]  /*3b70*/  REDUX UR6, R0 ;  /* 0x00000000000673c4 */ /* 0x0005240000000000 */
[----:B------:R1:W-:Y:S02]  /*3b80*/  UTCATOMSWS.AND URZ, UR8 ;  /* 0x0000000800ff79e3 */ /* 0x0003e40008000000 */
[----:B-1----:R-:W-:Y:S02]  /*3b90*/  ISETP.EQ.U32.AND P0, PT, R2, UR7, PT ;  /* 0x0000000702007c0c */ /* 0x002fe4000bf02070 */
[----:B--2---:R-:W-:Y:S02]  /*3ba0*/  LOP3.LUT R0, RZ, UR5, RZ, 0x33, !PT ;  /* 0x00000005ff007c12 */ /* 0x004fe4000f8e33ff */
[----:B----4-:R-:W-:Y:S02]  /*3bb0*/  MOV R2, UR6 ;  /* 0x0000000600027c02 */ /* 0x010fe40008000f00 */
[----:B------:R-:W1:Y:S07]  /*3bc0*/  REDUX UR5, R0 ;  /* 0x00000000000573c4 */ /* 0x000e6e0000000000 */
[----:B------:R2:W-:Y:S01]  /*3bd0*/  @P0 ATOMS.AND RZ, [UR4+0x14], R2 ;  /* 0x00001402ffff098c */ /* 0x0005e2000a800004 */
[----:B-1----:R-:W-:-:S05]  /*3be0*/  IMAD.U32 R0, RZ, RZ, UR5 ;  /* 0x00000005ff007e24 */ /* 0x002fca000f8e00ff */
[----:B------:R2:W-:Y:S01]  /*3bf0*/  @P0 ATOMS.AND RZ, [UR4+0x18], R0 ;  /* 0x00001800ffff098c */ /* 0x0005e2000a800004 */
[----:B------:R-:W-:Y:S05]  /*3c00*/  BRA `(.L_x_66) ;  /* 0x0000000000147947 */ /* 0x000fea0003800000 */
.L_x_65:
[----:B------:R-:W-:Y:S02]  /*3c10*/  MOV R2, 0x3c30 ;  /* 0x00003c3000027802 */ /* 0x000fe40000000f00 */
[----:B---3-5:R-:W-:Y:S05]  /*3c20*/  CALL.REL.NOINC `($__internal_0_$__cuda_sm10x_tcgen05_guardrail_trap_col_being_dealloced_not_returned_by_alloc) ;  /* 0x0000004800d07944 */ /* 0x028fea0003c00000 */
[----:B------:R-:W-:Y:S05]  /*3c30*/  BRA `(.L_x_66) ;  /* 0x0000000000087947 */ /* 0x000fea0003800000 */
.L_x_64:
[----:B------:R-:W-:Y:S02]  /*3c40*/  MOV R2, 0x3c60 ;  /* 0x00003c6000027802 */ /* 0x000fe40000000f00 */
[----:B---3-5:R-:W-:Y:S05]  /*3c50*/  CALL.REL.NOINC `($__internal_2_$__cuda_sm10x_tcgen05_guardrail_trap_unallocated_columns_being_dealloced) ;  /* 0x0000004800dc7944 */ /* 0x028fea0003c00000 */
.L_x_66:
[----:B------:R-:W-:Y:S01]  /*3c60*/  NOP ;  /* 0x0000000000007918 */ /* 0x000fe20000000000 */
[----:B------:R-:W-:Y:S05]  /*3c70*/  EXIT ;  /* 0x000000000000794d */ /* 0x000fea0003800000 */
.L_x_48:
[----:B------:R-:W-:-:S09]  /*3c80*/  UISETP.NE.OR UP2, UPT, UR8, 0x3, !UP2 ;  /* 0x000000030800788c */ /* 0x000fd2000d745670 */
[----:B------:R-:W-:Y:S05]  /*3c90*/  BRA.U UP2, `(.L_x_67) ;  /* 0x0000001102047547 */ /* 0x000fea000b800000 */
[----:B------:R-:W1:Y:S01]  /*3ca0*/  LDC R0, c[0x0][0xb30] ;  /* 0x0002cc00ff007b82 */ /* 0x000e620000000800 */
[----:B------:R-:W2:Y:S01]  /*3cb0*/  LDCU.64 UR8, c[0x0][0x888] ;  /* 0x00011100ff0877ac */ /* 0x000ea20008000a00 */
[----:B------:R-:W-:Y:S01]  /*3cc0*/  IMAD.MOV.U32 R30, RZ, RZ, 0x1 ;  /* 0x00000001ff1e7424 */ /* 0x000fe200078e00ff */
[----:B------:R-:W-:Y:S01]  /*3cd0*/  CS2R R28, SRZ ;  /* 0x00000000001c7805 */ /* 0x000fe2000001ff00 */
[----:B------:R-:W-:Y:S01]  /*3ce0*/  IMAD.MOV.U32 R25, RZ, RZ, 0x2000 ;  /* 0x00002000ff197424 */ /* 0x000fe200078e00ff */
[----:B------:R-:W4:Y:S03]  /*3cf0*/  LDCU.64 UR4, c[0x0][0x890] ;  /* 0x00011200ff0477ac */ /* 0x000f260008000a00 */
[----:B------:R-:W3:Y:S01]  /*3d00*/  LDC R24, c[0x0][0x370] ;  /* 0x0000dc00ff187b82 */ /* 0x000ee20000000800 */
[----:B------:R-:W-:Y:S01]  /*3d10*/  UMOV UR7, 0x400 ;  /* 0x0000040000077882 */ /* 0x000fe20000000000 */
[----:B------:R-:W-:-:S02]  /*3d20*/  UPLOP3.LUT UP1, UPT, UPT, UPT, UPT, 0x40, 0x4 ;  /* 0x000000000004789c */ /* 0x000fc40003f2e870 */
[----:B------:R-:W-:-:S04]  /*3d30*/  ULEA UR7, UR37, UR7, 0x18 ;  /* 0x0000000725077291 */ /* 0x000fc8000f8ec0ff */
[----:B------:R-:W3:Y:S01]  /*3d40*/  LDC R3, c[0x0][0xb0c] ;  /* 0x0002c300ff037b82 */ /* 0x000ee20000000800 */
[----:B------:R-:W-:Y:S02]  /*3d50*/  UIADD3 UR13, UPT, UPT, UR7, 0x58, URZ ;  /* 0x00000058070d7890 */ /* 0x000fe4000fffe0ff */
[----:B--2---:R-:W-:Y:S02]  /*3d60*/  UISETP.NE.U32.AND UP2, UPT, UR8, URZ, UPT ;  /* 0x000000ff0800728c */ /* 0x004fe4000bf45070 */
[----:B------:R-:W-:Y:S02]  /*3d70*/  UIADD3 UR33, UPT, UPT, UR7, 0x40, URZ ;  /* 0x0000004007217890 */ /* 0x000fe4000fffe0ff */
[----:B----4-:R-:W-:Y:S01]  /*3d80*/  UISETP.NE.U32.AND UP3, UPT, UR4, URZ, UPT ;  /* 0x000000ff0400728c */ /* 0x010fe2000bf65070 */
[----:B------:R-:W2:Y:S01]  /*3d90*/  LDC R18, c[0x0][0xb20] ;  /* 0x0002c800ff127b82 */ /* 0x000ea20000000800 */
[----:B-1----:R-:W-:Y:S01]  /*3da0*/  ISETP.NE.AND P1, PT, R0, 0x1, PT ;  /* 0x000000010000780c */ /* 0x002fe20003f25270 */
[----:B------:R-:W-:-:S02]  /*3db0*/  UISETP.NE.AND.EX UP2, UPT, UR9, URZ, UPT, UP2 ;  /* 0x000000ff0900728c */ /* 0x000fc4000bf45320 */
[----:B------:R-:W-:Y:S02]  /*3dc0*/  UIADD3 UR25, UPT, UPT, UR7, 0x48, URZ ;  /* 0x0000004807197890 */ /* 0x000fe4000fffe0ff */
[----:B------:R-:W-:Y:S02]  /*3dd0*/  UIADD3 UR17, UPT, UPT, UR7, 0x50, URZ ;  /* 0x0000005007117890 */ /* 0x000fe4000fffe0ff */
[----:B-----5:R-:W1:Y:S01]  /*3de0*/  LDC.64 R32, c[0x0][0x348] ;  /* 0x0000d200ff207b82 */ /* 0x020e620000000a00 */
[----:B------:R-:W-:Y:S02]  /*3df0*/  UPRMT UR13, UR37, 0x654, UR13 ;  /* 0x00000654250d7896 */ /* 0x000fe4000800000d */
[----:B------:R-:W-:-:S05]  /*3e00*/  UISETP.NE.AND.EX UP3, UPT, UR5, URZ, UPT, UP3 ;  /* 0x000000ff0500728c */ /* 0x000fca000bf65330 */
[----:B------:R-:W4:Y:S08]  /*3e10*/  LDC.64 R16, c[0x0][0xb10] ;  /* 0x0002c400ff107b82 */ /* 0x000f300000000a00 */
[----:B------:R-:W1:Y:S08]  /*3e20*/  LDC.64 R6, c[0x0][0xb18] ;  /* 0x0002c600ff067b82 */ /* 0x000e700000000a00 */
[----:B------:R-:W1:Y:S08]  /*3e30*/  LDC.64 R4, c[0x0][0xb28] ;  /* 0x0002ca00ff047b82 */ /* 0x000e700000000a00 */
[----:B--23--:R-:W1:Y:S02]  /*3e40*/  LDC R19, c[0x0][0x374] ;  /* 0x0000dd00ff137b82 */ /* 0x00ce640000000800 */
.L_x_78:
[C---:B------:R-:W-:Y:S02]  /*3e50*/  LEA R0, R29.reuse, UR7, 0x3 ;  /* 0x000000071d007c11 */ /* 0x040fe4000f8e18ff */
[----:B------:R-:W-:Y:S02]  /*3e60*/  SHF.L.U32 R2, R28, 0x1f, RZ ;  /* 0x0000001f1c027819 */ /* 0x000fe400000006ff */
[----:B------:R-:W-:Y:S02]  /*3e70*/  LEA R20, R29, UR7, 0x4 ;  /* 0x000000071d147c11 */ /* 0x000fe4000f8e20ff */
[----:B--2---:R-:W2:Y:S02]  /*3e80*/  SYNCS.PHASECHK.TRANS64.TRYWAIT P0, [R0+URZ+0x90], R2 ;  /* 0x00009002000075a7 */ /* 0x004ea400080011ff */
[----:B--2---:R-:W-:Y:S05]  /*3e90*/  @!P0 BRA `(.L_x_68) ;  /* 0x0000004000e48947 */ /* 0x004fea0003800000 */
.L_x_158:
[----:B------:R-:W-:Y:S01]  /*3ea0*/  ISETP.GE.AND P0, PT, R26, 0x1, PT ;  /* 0x000000011a00780c */ /* 0x000fe20003f06270 */
[----:B------:R-:W3:Y:S01]  /*3eb0*/  LDS.128 R20, [R20+0x120] ;  /* 0x0001200014147984 */ /* 0x000ee20000000c00 */
[----:B--2---:R-:W-:Y:S01]  /*3ec0*/  VIADD R0, R0, 0xa0 ;  /* 0x000000a000007836 */ /* 0x004fe20000000000 */
[----:B------:R-:W-:Y:S01]  /*3ed0*/  @!PT LDS RZ, [RZ] ;  /* 0x00000000fffff984 */ /* 0x000fe20000000800 */
[----:B------:R-:W-:Y:S01]  /*3ee0*/  @!PT LDS RZ, [RZ] ;  /* 0x00000000fffff984 */ /* 0x000fe20000000800 */
[----:B------:R-:W-:Y:S01]  /*3ef0*/  @!PT LDS RZ, [RZ] ;  /* 0x00000000fffff984 */ /* 0x000fe20000000800 */
[----:B------:R-:W-:Y:S01]  /*3f00*/  @!PT LDS RZ, [RZ] ;  /* 0x00000000fffff984 */ /* 0x000fe20000000800 */
[----:B------:R2:W-:Y:S06]  /*3f10*/  MEMBAR.ALL.CTA ;  /* 0x0000000000007992 */ /* 0x0005ec0000008000 */
[----:B--2---:R-:W2:Y:S01]  /*3f20*/  FENCE.VIEW.ASYNC.S ;  /* 0x00000000000073c6 */ /* 0x004ea20000000000 */
[----:B------:R-:W-:Y:S04]  /*3f30*/  PRMT R0, RZ, 0x654, R0 ;  /* 0x00000654ff007816 */ /* 0x000fe80000000000 */
[----:B--2---:R2:W-:Y:S01]  /*3f40*/  SYNCS.ARRIVE.TRANS64.RED.A1T0 RZ, [R0+URZ], RZ ;  /* 0x000000ff00ff79a7 */ /* 0x0045e200081004ff */
[----:B---3--:R-:W-:Y:S11]  /*3f50*/  LOP3.LUT P3, RZ, R22, 0x1, RZ, 0xc0, !PT ;  /* 0x0000000116ff7812 */ /* 0x008ff6000786c0ff */
[----:B------:R-:W-:Y:S02]  /*3f60*/  @!UPT UIADD3 URZ, UPT, UPT, URZ, URZ, URZ ;  /* 0x000000fffffff290 */ /* 0x000fe4000fffe0ff */
[----:B------:R-:W-:Y:S02]  /*3f70*/  @P3 MOV R11, R20 ;  /* 0x00000014000b3202 */ /* 0x000fe40000000f00 */
[----:B------:R-:W-:Y:S01]  /*3f80*/  @P3 LOP3.LUT R10, R21, 0xffff, RZ, 0xc0, !PT ;  /* 0x0000ffff150a3812 */ /* 0x000fe200078ec0ff */
[----:B--2---:R-:W-:Y:S06]  /*3f90*/  @!P0 BRA `(.L_x_69) ;  /* 0x0000000000a48947 */ /* 0x004fec0003800000 */
[-C--:B-1----:R-:W-:Y:S01]  /*3fa0*/  IMAD.HI.U32 R0, R19, R7.reuse, RZ ;  /* 0x0000000713007227 */ /* 0x082fe200078e00ff */
[----:B------:R-:W-:Y:S02]  /*3fb0*/  ISETP.NE.AND P0, PT, R6, 0x1, PT ;  /* 0x000000010600780c */ /* 0x000fe40003f05270 */
[----:B------:R-:W-:Y:S01]  /*3fc0*/  ISETP.NE.AND P2, PT, R26, 0x1, PT ;  /* 0x000000011a00780c */ /* 0x000fe20003f45270 */
[----:B----4-:R-:W-:Y:S01]  /*3fd0*/  IMAD.HI.U32 R9, R24, R16, RZ ;  /* 0x0000001018097227 */ /* 0x010fe200078e00ff */
[----:B------:R-:W-:Y:S02]  /*3fe0*/  SHF.R.U32.HI R0, RZ, R18, R0 ;  /* 0x00000012ff007219 */ /* 0x000fe40000011600 */
[----:B------:R-:W-:Y:S01]  /*3ff0*/  ISETP.NE.AND P4, PT, R3, 0x1, PT ;  /* 0x000000010300780c */ /* 0x000fe20003f85270 */
[----:B------:R-:W-:Y:S01]  /*4000*/  IMAD.HI.U32 R13, R10, R7, RZ ;  /* 0x000000070a0d7227 */ /* 0x000fe200078e00ff */
[----:B------:R-:W-:Y:S02]  /*4010*/  SHF.R.U32.HI R9, RZ, R17, R9 ;  /* 0x00000011ff097219 */ /* 0x000fe40000011609 */
[----:B------:R-:W-:Y:S01]  /*4020*/  SEL R0, R19, R0, !P0 ;  /* 0x0000000013007207 */ /* 0x000fe20004000000 */
[----:B------:R-:W-:Y:S01]  /*4030*/  IMAD.HI.U32 R12, R11, R16, RZ ;  /* 0x000000100b0c7227 */ /* 0x000fe200078e00ff */
[----:B------:R-:W-:Y:S03]  /*4040*/  SEL R9, R24, R9, !P4 ;  /* 0x0000000918097207 */ /* 0x000fe60006000000 */
[-C--:B------:R-:W-:Y:S01]  /*4050*/  IMAD.HI.U32 R8, R0, R4.reuse, RZ ;  /* 0x0000000400087227 */ /* 0x080fe200078e00ff */
[----:B------:R-:W-:Y:S03]  /*4060*/  SHF.R.U32.HI R12, RZ, R17, R12 ;  /* 0x00000011ff0c7219 */ /* 0x000fe6000001160c */
[----:B------:R-:W-:Y:S01]  /*4070*/  IMAD.HI.U32 R2, R9, R4, RZ ;  /* 0x0000000409027227 */ /* 0x000fe200078e00ff */
[-C--:B------:R-:W-:Y:S02]  /*4080*/  @P2 SHF.R.U32.HI R0, RZ, R5.reuse, R8 ;  /* 0x00000005ff002219 */ /* 0x080fe40000011608 */
[----:B------:R-:W-:Y:S02]  /*4090*/  SHF.R.U32.HI R8, RZ, R18, R13 ;  /* 0x00000012ff087219 */ /* 0x000fe4000001160d */
[----:B------:R-:W-:Y:S01]  /*40a0*/  @P2 SHF.R.U32.HI R9, RZ, R5, R2 ;  /* 0x00000005ff092219 */ /* 0x000fe20000011602 */
[----:B------:R-:W-:Y:S01]  /*40b0*/  IMAD R0, R26, R0, RZ ;  /* 0x000000001a007224 */ /* 0x000fe200078e02ff */
[----:B------:R-:W-:Y:S02]  /*40c0*/  SEL R8, R10, R8, !P0 ;  /* 0x000000080a087207 */ /* 0x000fe40004000000 */
[----:B------:R-:W-:Y:S01]  /*40d0*/  SEL R2, R11, R12, !P4 ;  /* 0x0000000c0b027207 */ /* 0x000fe20006000000 */
[----:B------:R-:W-:Y:S01]  /*40e0*/  IMAD R12, R26, R9, RZ ;  /* 0x000000091a0c7224 */ /* 0x000fe200078e02ff */
[C---:B------:R-:W-:Y:S01]  /*40f0*/  ISETP.GE.AND P0, PT, R8.reuse, R0, PT ;  /* 0x000000000800720c */ /* 0x040fe20003f06270 */
[----:B------:R-:W-:Y:S03]  /*4100*/  IMAD.HI.U32 R0, R8, R4, RZ ;  /* 0x0000000408007227 */ /* 0x000fe600078e00ff */
[----:B------:R-:W-:Y:S02]  /*4110*/  ISETP.GE.OR P0, PT, R2, R12, P0 ;  /* 0x0000000c0200720c */ /* 0x000fe40000706670 */
[-C--:B------:R-:W-:Y:S04]  /*4120*/  SHF.R.U32.HI R0, RZ, R5.reuse, R0 ;  /* 0x00000005ff007219 */ /* 0x080fe80000011600 */
[----:B------:R-:W-:Y:S05]  /*4130*/  SEL R13, R8, R0, !P2 ;  /* 0x00000000080d7207 */ /* 0x000fea0005000000 */
[----:B------:R-:W-:Y:S02]  /*4140*/  IMAD.MOV R12, RZ, RZ, -R13 ;  /* 0x000000ffff0c7224 */ /* 0x000fe400078e0a0d */
[----:B------:R-:W-:Y:S04]  /*4150*/  @!P0 IMAD.HI.U32 R0, R2, R4, RZ ;  /* 0x0000000402008227 */ /* 0x000fe800078e00ff */
[----:B------:R-:W-:Y:S01]  /*4160*/  IMAD R12, R26, R12, R8 ;  /* 0x0000000c1a0c7224 */ /* 0x000fe200078e0208 */
[----:B------:R-:W-:Y:S04]  /*4170*/  @!P0 SHF.R.U32.HI R0, RZ, R5, R0 ;  /* 0x00000005ff008219 */ /* 0x000fe80000011600 */
[----:B------:R-:W-:Y:S04]  /*4180*/  @!P0 SEL R0, R2, R0, !P2 ;  /* 0x0000000002008207 */ /* 0x000fe80005000000 */
[----:B------:R-:W-:Y:S01]  /*4190*/  @!P0 IADD3 R13, PT, PT, R13, -R0, RZ ;  /* 0x800000000d0d8210 */ /* 0x000fe20007ffe0ff */
[----:B------:R-:W-:Y:S01]  /*41a0*/  @!P0 IMAD R0, R9, R12, R0 ;  /* 0x0000000c09008224 */ /* 0x000fe200078e0200 */
[----:B------:R-:W-:Y:S01]  /*41b0*/  IADD3 R9, PT, PT, -R8, RZ, RZ ;  /* 0x000000ff08097210 */ /* 0x000fe20007ffe1ff */
[--C-:B------:R-:W-:Y:S02]  /*41c0*/  IMAD.MOV R12, RZ, RZ, -R2.reuse ;  /* 0x000000ffff0c7224 */ /* 0x100fe400078e0a02 */
[----:B------:R-:W-:Y:S02]  /*41d0*/  @!P0 IMAD R8, R13, R26, R2 ;  /* 0x0000001a0d088224 */ /* 0x000fe400078e0202 */
[----:B------:R-:W-:Y:S02]  /*41e0*/  @!P0 IMAD.MOV.U32 R2, RZ, RZ, R0 ;  /* 0x000000ffff028224 */ /* 0x000fe400078e0000 */
[----:B------:R-:W-:Y:S02]  /*41f0*/  IMAD R11, R3, R12, R11 ;  /* 0x0000000c030b7224 */ /* 0x000fe400078e020b */
[----:B------:R-:W-:Y:S02]  /*4200*/  IMAD R10, R6, R9, R10 ;  /* 0x00000009060a7224 */ /* 0x000fe400078e020a */
[----:B------:R-:W-:Y:S02]  /*4210*/  IMAD R11, R2, R3, R11 ;  /* 0x00000003020b7224 */ /* 0x000fe400078e020b */
[----:B------:R-:W-:Y:S02]  /*4220*/  IMAD R10, R8, R6, R10 ;  /* 0x00000006080a7224 */ /* 0x000fe400078e020a */
.L_x_69:
[----:B------:R-:W-:Y:S05]  /*4230*/  BRA.U UP1, `(.L_x_70) ;  /* 0x0000000101107547 */ /* 0x000fea000b800000 */
[----:B------:R-:W-:Y:S04]  /*4240*/  MOV R2, UR6 ;  /* 0x0000000600027c02 */ /* 0x000fe80008000f00 */
[----:B------:R-:W-:Y:S04]  /*4250*/  SHF.L.U32 R2, R2, 0x1f, RZ ;  /* 0x0000001f02027819 */ /* 0x000fe800000006ff */
[----:B------:R-:W2:Y:S02]  /*4260*/  SYNCS.PHASECHK.TRANS64.TRYWAIT P0, [UR7+0x88], R2 ;  /* 0x00008802ff0075a7 */ /* 0x000ea40008001107 */
[----:B--2---:R-:W-:Y:S05]  /*4270*/  @!P0 BRA `(.L_x_71) ;  /* 0x0000004000008947 */ /* 0x004fea0003800000 */
.L_x_70:
[----:B------:R-:W-:Y:S02]  /*4280*/  R2UR UR35, R15 ;  /* 0x000000000f2372ca */ /* 0x000fe400000e0000 */
[----:B------:R-:W-:Y:S02]  /*4290*/  R2UR UR34, R14 ;  /* 0x000000000e2272ca */ /* 0x000fe400000e0000 */
[----:B------:R-:W-:Y:S02]  /*42a0*/  ISETP.NE.U32.AND P2, PT, RZ, UR4, PT ;  /* 0x00000004ff007c0c */ /* 0x000fe4000bf45070 */
[----:B------:R-:W-:Y:S02]  /*42b0*/  SHF.L.U32 R14, R30, 0x1f, RZ ;  /* 0x0000001f1e0e7819 */ /* 0x000fe400000006ff */
[----:B------:R-:W-:Y:S05]  /*42c0*/  ISETP.NE.AND.EX P2, PT, RZ, UR5, PT, P2 ;  /* 0x00000005ff007c0c */ /* 0x000fea000bf45320 */
[----:B------:R-:W-:Y:S02]  /*42d0*/  USHF.L.U32 UR35, UR35, 0x7, URZ ;  /* 0x0000000723237899 */ /* 0x000fe400080006ff */
[----:B------:R-:W-:Y:S01]  /*42e0*/  USHF.L.U32 UR34, UR34, 0x6, URZ ;  /* 0x0000000622227899 */ /* 0x000fe200080006ff */
[----:B------:R-:W-:Y:S11]  /*42f0*/  BRA.U !UP3, `(.L_x_72) ;  /* 0x000000010b347547 */ /* 0x000ff6000b800000 */
[----:B------:R-:W-:Y:S01]  /*4300*/  UPLOP3.LUT UP0, UPT, UPT, UPT, UP2, 0x80, 0x8 ;  /* 0x000000000008789c */ /* 0x000fe20003f0f020 */
[----:B--2---:R-:W-:Y:S02]  /*4310*/  HFMA2 R0, -RZ, RZ, 0, 5.9604644775390625e-08 ;  /* 0x00000001ff007431 */ /* 0x004fe400000001ff */
[----:B------:R-:W-:Y:S03]  /*4320*/  IMAD.MOV.U32 R64, RZ, RZ, 0x1 ;  /* 0x00000001ff407424 */ /* 0x000fe600078e00ff */
[----:B------:R-:W-:Y:S05]  /*4330*/  PLOP3.LUT P0, PT, PT, PT, UP0, 0x80, 0x8 ;  /* 0x000000000008781c */ /* 0x000fea0003f0f008 */
[----:B------:R-:W2:Y:S01]  /*4340*/  @UP0 LDCU.64 UR10, c[0x0][0x888] ;  /* 0x00011100ff0a07ac */ /* 0x000ea20008000a00 */
[----:B------:R-:W-:Y:S07]  /*4350*/  @UP0 UIMAD UR8, UR36, UR4, URZ ;  /* 0x00000004240802a4 */ /* 0x000fee000f8e02ff */
[----:B------:R-:W-:Y:S01]  /*4360*/  @!P0 PRMT R64, R0, 0x7610, R64 ;  /* 0x0000761000408816 */ /* 0x000fe20000000040 */
[----:B--2---:R-:W-:Y:S03]  /*4370*/  @UP0 UIMAD.WIDE UR10, UR8, 0x4, UR10 ;  /* 0x00000004080a08a5 */ /* 0x004fe6000f8e020a */
[----:B------:R-:W2:Y:S03]  /*4380*/  @!UP0 LDCU UR8, c[0x0][0x880] ;  /* 0x00011000ff0887ac */ /* 0x000ea60008000800 */
[----:B------:R-:W-:Y:S01]  /*4390*/  IMAD.U32 R8, RZ, RZ, UR10 ;  /* 0x0000000aff087e24 */ /* 0x000fe2000f8e00ff */
[----:B------:R-:W-:Y:S05]  /*43a0*/  MOV R9, UR11 ;  /* 0x0000000b00097c02 */ /* 0x000fea0008000f00 */
[----:B------:R3:W5:Y:S02]  /*43b0*/  @P0 LDG.E R35, desc[UR46][R8.64] ;  /* 0x0000002e08230981 */ /* 0x000764000c1e1900 */
[----:B--23--:R-:W-:Y:S07]  /*43c0*/  @!P0 IMAD.U32 R35, RZ, RZ, UR8 ;  /* 0x00000008ff238e24 */ /* 0x00cfee000f8e00ff */
.L_x_72:
[----:B-----5:R-:W-:Y:S01]  /*43d0*/  @!P2 FSETP.EQ.AND P0, PT, R35, RZ, PT ;  /* 0x000000ff2300a20b */ /* 0x020fe20003f02000 */
[----:B------:R-:W-:Y:S01]  /*43e0*/  @!UPT UIADD3 URZ, UPT, UPT, URZ, URZ, URZ ;  /* 0x000000fffffff290 */ /* 0x000fe2000fffe0ff */
[----:B------:R-:W-:Y:S11]  /*43f0*/  @!P2 BRA `(.L_x_73) ;  /* 0x000000000014a947 */ /* 0x000ff60003800000 */
[----:B------:R-:W-:Y:S02]  /*4400*/  LOP3.LUT P2, RZ, R64, 0xff, RZ, 0xc0, !PT ;  /* 0x000000ff40ff7812 */ /* 0x000fe4000784c0ff */
[----:B------:R-:W-:Y:S04]  /*4410*/  PLOP3.LUT P0, PT, PT, PT, UP0, 0x80, 0x8 ;  /* 0x000000000008781c */ /* 0x000fe80003f0f008 */
[----:B------:R-:W-:Y:S07]  /*4420*/  PLOP3.LUT P0, PT, P0, PT, PT, 0x8, 0x80 ;  /* 0x000000000080781c */ /* 0x000fee000070e170 */
[----:B------:R-:W-:Y:S11]  /*4430*/  @P2 FSETP.EQ.AND P0, PT, R35, RZ, PT ;  /* 0x000000ff2300220b */ /* 0x000ff60003f02000 */
[----:B------:R-:W-:Y:S02]  /*4440*/  @!UPT UIADD3 URZ, UPT, UPT, URZ, URZ, URZ ;  /* 0x000000fffffff290 */ /* 0x000fe4000fffe0ff */
.L_x_73:
[----:B------:R-:W3:Y:S01]  /*4450*/  SYNCS.PHASECHK.TRANS64.TRYWAIT P2, [UR7+0x60], R14 ;  /* 0x0000600eff0075a7 */ /* 0x000ee20008041107 */
[----:B------:R-:W-:Y:S04]  /*4460*/  ELECT P4, URZ, PT ;  /* 0x0000000000ff782f */ /* 0x000fe80003880000 */
[----:B------:R-:W-:Y:S11]  /*4470*/  PLOP3.LUT P4, PT, P0, P4, PT, 0xf2, 0x2f ;  /* 0x00000000002f781c */ /* 0x000ff60000789e72 */
[----:B------:R-:W-:Y:S02]  /*4480*/  @!UPT UIADD3 URZ, UPT, UPT, URZ, URZ, URZ ;  /* 0x000000fffffff290 */ /* 0x000fe4000fffe0ff */
[----:B-1----:R-:W-:Y:S05]  /*4490*/  @!P4 IADD3 R8, P0, PT, R32, 0x580, RZ ;  /* 0x000005802008c810 */ /* 0x002fea0007f1e0ff */
[----:B--2---:R-:W-:Y:S01]  /*44a0*/  @!P4 IMAD.X R2, RZ, RZ, R33, P0 ;  /* 0x000000ffff02c224 */ /* 0x004fe200000e0621 */
[----:B---3--:R-:W-:Y:S07]  /*44b0*/  @!P2 BRA `(.L_x_74) ;  /* 0x0000003c0088a947 */ /* 0x008fee0003800000 */
.L_x_161:
[----:B------:R-:W-:Y:S01]  /*44c0*/  @!P4 R2UR UR8, R2 ;  /* 0x000000000208c2ca */ /* 0x000fe200000e0000 */
[----:B------:R-:W-:Y:S01]  /*44d0*/  VOTEU.ALL UP1, P4 ;  /* 0x0000000000ff7886 */ /* 0x000fe20002020000 */
[----:B------:R-:W-:Y:S01]  /*44e0*/  @!P4 R2UR UR9, R8 ;  /* 0x000000000809c2ca */ /* 0x000fe200000e0000 */
[----:B-1----:R-:W-:Y:S01]  /*44f0*/  @!P4 IMAD.MOV.U32 R0, RZ, RZ, 0x2000 ;  /* 0x00002000ff00c424 */ /* 0x002fe200078e00ff */
[----:B------:R-:W-:Y:S01]  /*4500*/  UMOV UR10, 0x0 ;  /* 0x00000000000a7882 */ /* 0x000fe20000000000 */
[----:B------:R-:W-:Y:S01]  /*4510*/  UMOV UR11, 0x10000000 ;  /* 0x10000000000b7882 */ /* 0x000fe20000000000 */
[----:B------:R-:W-:Y:S01]  /*4520*/  @!UP1 UIADD3 UR32, UPT, UPT, UR7, 0x200, URZ ;  /* 0x0000020007209890 */ /* 0x000fe2000fffe0ff */
[----:B------:R-:W-:Y:S06]  /*4530*/  VOTEU.ALL UP1, P4 ;  /* 0x0000000000ff7886 */ /* 0x000fec0002020000 */
[----:B------:R-:W-:Y:S01]  /*4540*/  IMAD.U32 R9, RZ, RZ, UR8 ;  /* 0x00000008ff097e24 */ /* 0x000fe2000f8e00ff */
[----:B------:R-:W-:Y:S01]  /*4550*/  UPRMT UR8, UR37, 0x654, UR33 ;  /* 0x0000065425087896 */ /* 0x000fe20008000021 */
[----:B------:R-:W-:Y:S03]  /*4560*/  IMAD.U32 R8, RZ, RZ, UR9 ;  /* 0x00000009ff087e24 */ /* 0x000fe6000f8e00ff */
[----:B------:R-:W-:Y:S02]  /*4570*/  @!P4 R2UR UR15, R9 ;  /* 0x00000000090fc2ca */ /* 0x000fe400000e0000 */
[----:B------:R-:W-:Y:S02]  /*4580*/  @!P4 R2UR UR14, R8 ;  /* 0x00000000080ec2ca */ /* 0x000fe400000e0000 */
[----:B------:R-:W-:Y:S05]  /*4590*/  @!P4 IADD3 R8, P0, PT, R32, 0x580, RZ ;  /* 0x000005802008c810 */ /* 0x000fea0007f1e0ff */
[----:B------:R-:W-:Y:S06]  /*45a0*/  @!P4 IMAD.X R2, RZ, RZ, R33, P0 ;  /* 0x000000ffff02c224 */ /* 0x000fec00000e0621 */
[----:B------:R1:W-:Y:S01]  /*45b0*/  @!UP1 UTMALDG.3D [UR32], [UR14], desc[UR10] ;  /* 0x00000a200e0095b4 */ /* 0x0003e20008011000 */
[----:B------:R1:W-:Y:S01]  /*45c0*/  @!P4 SYNCS.ARRIVE.TRANS64.RED.A0TR RZ, [UR7+0x40], R0 ;  /* 0x00004000ffffc9a7 */ /* 0x0003e20008300407 */
[----:B------:R-:W-:Y:S01]  /*45d0*/  SYNCS.ARRIVE.TRANS64.RED.A1T0 RZ, [UR8], RZ ;  /* 0x000000ffffff79a7 */ /* 0x000fe20008100408 */
[----:B------:R-:W2:Y:S02]  /*45e0*/  SYNCS.PHASECHK.TRANS64.TRYWAIT P2, [UR7+0x68], R14 ;  /* 0x0000680eff0075a7 */ /* 0x000ea40008041107 */
[----:B-12---:R-:W-:Y:S05]  /*45f0*/  @!P2 BRA `(.L_x_75) ;  /* 0x0000003c0050a947 */ /* 0x006fea0003800000 */
.L_x_163:
[----:B------:R-:W-:Y:S01]  /*4600*/  @!P4 R2UR UR8, R2 ;  /* 0x000000000208c2ca */ /* 0x000fe200000e0000 */
[----:B------:R-:W-:Y:S01]  /*4610*/  VOTEU.ALL UP1, P4 ;  /* 0x0000000000ff7886 */ /* 0x000fe20002020000 */
[----:B------:R-:W-:Y:S01]  /*4620*/  @!P4 R2UR UR9, R8 ;  /* 0x000000000809c2ca */ /* 0x000fe200000e0000 */
[----:B-1----:R-:W-:Y:S01]  /*4630*/  @!P4 IMAD.MOV.U32 R0, RZ, RZ, 0x2000 ;  /* 0x00002000ff00c424 */ /* 0x002fe200078e00ff */
[----:B------:R-:W-:Y:S01]  /*4640*/  UMOV UR10, 0x0 ;  /* 0x00000000000a7882 */ /* 0x000fe20000000000 */
[----:B------:R-:W-:Y:S01]  /*4650*/  UMOV UR11, 0x10000000 ;  /* 0x10000000000b7882 */ /* 0x000fe20000000000 */
[----:B------:R-:W-:Y:S02]  /*4660*/  @!UP1 UIADD3 UR26, UPT, UPT, UR34, 0x10, URZ ;  /* 0x00000010221a9890 */ /* 0x000fe4000fffe0ff */
[----:B------:R-:W-:Y:S01]  /*4670*/  @!UP1 UIADD3 UR24, UPT, UPT, UR7, 0x2200, URZ ;  /* 0x0000220007189890 */ /* 0x000fe2000fffe0ff */
[----:B------:R-:W-:Y:S01]  /*4680*/  VOTEU.ALL UP1, P4 ;  /* 0x0000000000ff7886 */ /* 0x000fe20002020000 */
[----:B------:R-:W-:Y:S01]  /*4690*/  UMOV UR27, UR35 ;  /* 0x00000023001b7c82 */ /* 0x000fe20008000000 */
[----:B------:R-:W-:Y:S02]  /*46a0*/  UMOV UR28, UR36 ;  /* 0x00000024001c7c82 */ /* 0x000fe40008000000 */
        /* <DEDUP_REMOVED lines=12> */
.L_x_165:
[----:B------:R-:W2:Y:S01]  /*4770*/  LDC.64 R12, c[0x0][0xb18] ;  /* 0x0002c600ff0c7b82 */ /* 0x000ea20000000a00 */
[----:B------:R-:W-:Y:S01]  /*4780*/  @!P4 R2UR UR8, R2 ;  /* 0x000000000208c2ca */ /* 0x000fe200000e0000 */
[----:B------:R-:W-:Y:S01]  /*4790*/  VOTEU.ALL UP1, P4 ;  /* 0x0000000000ff7886 */ /* 0x000fe20002020000 */
[----:B------:R-:W-:Y:S01]  /*47a0*/  @!P4 R2UR UR9, R8 ;  /* 0x000000000809c2ca */ /* 0x000fe200000e0000 */
[----:B-1----:R-:W-:Y:S01]  /*47b0*/  @!P4 IMAD.MOV.U32 R0, RZ, RZ, 0x2000 ;  /* 0x00002000ff00c424 */ /* 0x002fe200078e00ff */
[----:B------:R-:W-:Y:S03]  /*47c0*/  UMOV UR10, 0x0 ;  /* 0x00000000000a7882 */ /* 0x000fe60000000000 */
[----:B------:R-:W1:Y:S01]  /*47d0*/  @!P1 LDC R2, c[0x0][0xb0c] ;  /* 0x0002c300ff029b82 */ /* 0x000e620000000800 */
[----:B------:R-:W-:Y:S01]  /*47e0*/  @!UP1 UIADD3 UR18, UPT, UPT, UR34, 0x20, URZ ;  /* 0x0000002022129890 */ /* 0x000fe2000fffe0ff */
[----:B------:R-:W-:Y:S01]  /*47f0*/  @P3 SHF.R.U32.HI R27, RZ, 0x10, R21 ;  /* 0x00000010ff1b3819 */ /* 0x000fe20000011615 */
[----:B------:R-:W-:Y:S01]  /*4800*/  @!UP1 UIADD3 UR16, UPT, UPT, UR7, 0x4200, URZ ;  /* 0x0000420007109890 */ /* 0x000fe2000fffe0ff */
[----:B------:R-:W-:Y:S01]  /*4810*/  VIADD R29, R29, 0x1 ;  /* 0x000000011d1d7836 */ /* 0x000fe20000000000 */
[----:B------:R-:W-:Y:S01]  /*4820*/  VOTEU.ALL UP1, P4 ;  /* 0x0000000000ff7886 */ /* 0x000fe20002020000 */
[----:B------:R-:W-:Y:S01]  /*4830*/  UMOV UR11, 0x10000000 ;  /* 0x10000000000b7882 */ /* 0x000fe20000000000 */
[----:B------:R-:W-:Y:S01]  /*4840*/  UMOV UR19, UR35 ;  /* 0x0000002300137c82 */ /* 0x000fe20008000000 */
[----:B------:R-:W-:Y:S01]  /*4850*/  IMAD.U32 R9, RZ, RZ, UR8 ;  /* 0x00000008ff097e24 */ /* 0x000fe2000f8e00ff */
[----:B------:R-:W-:Y:S01]  /*4860*/  UMOV UR20, UR36 ;  /* 0x0000002400147c82 */ /* 0x000fe20008000000 */
[----:B------:R-:W-:Y:S01]  /*4870*/  IMAD.U32 R8, RZ, RZ, UR9 ;  /* 0x00000009ff087e24 */ /* 0x000fe2000f8e00ff */
[----:B------:R-:W-:Y:S02]  /*4880*/  UPRMT UR8, UR37, 0x654, UR17 ;  /* 0x0000065425087896 */ /* 0x000fe40008000011 */
[----:B------:R-:W-:Y:S02]  /*4890*/  @!P4 R2UR UR15, R9 ;  /* 0x00000000090fc2ca */ /* 0x000fe400000e0000 */
[----:B------:R-:W-:Y:S02]  /*48a0*/  @!P4 R2UR UR14, R8 ;  /* 0x00000000080ec2ca */ /* 0x000fe400000e0000 */
[----:B------:R-:W3:Y:S11]  /*48b0*/  LDC.64 R8, c[0x0][0xb10] ;  /* 0x0002c400ff087b82 */ /* 0x000ef60000000a00 */
[----:B------:R1:W-:Y:S01]  /*48c0*/  @!UP1 UTMALDG.3D [UR16], [UR14], desc[UR10] ;  /* 0x00000a100e0095b4 */ /* 0x0003e20008011000 */
[----:B------:R5:W-:Y:S01]  /*48d0*/  @!P4 SYNCS.ARRIVE.TRANS64.RED.A0TR RZ, [UR7+0x50], R0 ;  /* 0x00005000ffffc9a7 */ /* 0x000be20008300407 */
[C---:B---3--:R-:W-:Y:S01]  /*48e0*/  @!P1 IMAD.HI.U32 R8, R11.reuse, R8, RZ ;  /* 0x000000080b089227 */ /* 0x048fe200078e00ff */
[----:B--2---:R-:W-:Y:S02]  /*48f0*/  @!P1 ISETP.NE.AND P0, PT, R12, 0x1, PT ;  /* 0x000000010c00980c */ /* 0x004fe40003f05270 */
[----:B-1----:R-:W-:Y:S01]  /*4900*/  @!P1 ISETP.NE.AND P2, PT, R2, 0x1, PT ;  /* 0x000000010200980c */ /* 0x002fe20003f45270 */
[----:B------:R-:W-:Y:S01]  /*4910*/  SYNCS.ARRIVE.TRANS64.RED.A1T0 RZ, [UR8], RZ ;  /* 0x000000ffffff79a7 */ /* 0x000fe20008100408 */
[C---:B------:R-:W-:Y:S01]  /*4920*/  @!P1 IMAD.HI.U32 R13, R10.reuse, R13, RZ ;  /* 0x0000000d0a0d9227 */ /* 0x040fe200078e00ff */
[----:B------:R-:W-:Y:S04]  /*4930*/  @!P1 SHF.R.U32.HI R8, RZ, R9, R8 ;  /* 0x00000009ff089219 */ /* 0x000fe80000011608 */
[----:B------:R-:W-:Y:S01]  /*4940*/  @!P1 SEL R8, R11, R8, !P2 ;  /* 0x000000080b089207 */ /* 0x000fe20005000000 */
[----:B------:R-:W1:Y:S01]  /*4950*/  SYNCS.PHASECHK.TRANS64.TRYWAIT P5, [UR7+0x78], R14 ;  /* 0x0000780eff0075a7 */ /* 0x000e6200080a1107 */
[----:B-----5:R-:W2:Y:S02]  /*4960*/  @!P1 LDC R0, c[0x0][0xb20] ;  /* 0x0002c800ff009b82 */ /* 0x020ea40000000800 */
[----:B--2---:R-:W-:Y:S04]  /*4970*/  @!P1 SHF.R.U32.HI R0, RZ, R0, R13 ;  /* 0x00000000ff009219 */ /* 0x004fe8000001160d */
[----:B------:R-:W-:Y:S05]  /*4980*/  @!P1 SEL R9, R10, R0, !P0 ;  /* 0x000000000a099207 */ /* 0x000fea0004000000 */
[----:B------:R-:W-:Y:S02]  /*4990*/  @!P1 IMAD.IADD R0, R9, 0x1, -R8 ;  /* 0x0000000109009824 */ /* 0x000fe400078e0a08 */
[----:B------:R-:W-:Y:S02]  /*49a0*/  @!P1 IMAD.IADD R8, R8, 0x1, -R9 ;  /* 0x0000000108089824 */ /* 0x000fe400078e0a09 */
[----:B------:R-:W-:Y:S02]  /*49b0*/  @!P1 IMAD R11, R0, R2, R11 ;  /* 0x00000002000b9224 */ /* 0x000fe400078e020b */
[----:B------:R-:W-:Y:S01]  /*49c0*/  @!P1 IMAD R10, R8, R12, R10 ;  /* 0x0000000c080a9224 */ /* 0x000fe200078e020a */
[----:B-1----:R-:W-:Y:S06]  /*49d0*/  @!P5 BRA `(.L_x_77) ;  /* 0x000000380088d947 */ /* 0x002fec0003800000 */
.L_x_167:
[----:B------:R-:W-:Y:S01]  /*49e0*/  @!P4 IADD3 R2, P0, PT, R32, 0x580, RZ ;  /* 0x000005802002c810 */ /* 0x000fe20007f1e0ff */
[----:B------:R-:W-:Y:S01]  /*49f0*/  VOTEU.ALL UP1, P4 ;  /* 0x0000000000ff7886 */ /* 0x000fe20002020000 */
[----:B------:R-:W-:Y:S01]  /*4a00*/  UMOV UR18, 0x0 ;  /* 0x0000000000127882 */ /* 0x000fe20000000000 */
[----:B------:R-:W-:Y:S01]  /*4a10*/  UMOV UR19, 0x10000000 ;  /* 0x1000000000137882 */ /* 0x000fe20000000000 */
[----:B------:R-:W-:Y:S01]  /*4a20*/  @!P4 R2UR UR9, R2 ;  /* 0x000000000209c2ca */ /* 0x000fe200000e0000 */
[----:B-1----:R-:W-:Y:S01]  /*4a30*/  @!P4 IMAD.X R0, RZ, RZ, R33, P0 ;  /* 0x000000ffff00c224 */ /* 0x002fe200000e0621 */
[----:B------:R-:W-:Y:S01]  /*4a40*/  @!UP1 UIADD3 UR10, UPT, UPT, UR34, 0x30, URZ ;  /* 0x00000030220a9890 */ /* 0x000fe2000fffe0ff */
[----:B------:R-:W-:Y:S01]  /*4a50*/  ISETP.NE.AND P0, PT, R29, 0x2, PT ;  /* 0x000000021d00780c */ /* 0x000fe20003f05270 */
[----:B------:R-:W-:Y:S01]  /*4a60*/  UMOV UR11, UR35 ;  /* 0x00000023000b7c82 */ /* 0x000fe20008000000 */
[----:B------:R-:W-:Y:S01]  /*4a70*/  UMOV UR12, UR36 ;  /* 0x00000024000c7c82 */ /* 0x000fe20008000000 */
[----:B------:R-:W-:Y:S01]  /*4a80*/  @!P4 R2UR UR8, R0 ;  /* 0x000000000008c2ca */ /* 0x000fe200000e0000 */
[----:B------:R-:W-:Y:S01]  /*4a90*/  IMAD.IADD R14, R10, 0x1, R62 ;  /* 0x000000010a0e7824 */ /* 0x000fe200078e023e */
[----:B------:R-:W-:Y:S01]  /*4aa0*/  @P3 R2UR UR36, R27 ;  /* 0x000000001b2432ca */ /* 0x000fe200000e0000 */
[----:B------:R-:W-:Y:S01]  /*4ab0*/  IMAD.IADD R15, R11, 0x1, R63 ;  /* 0x000000010b0f7824 */ /* 0x000fe200078e023f */
[----:B------:R-:W-:Y:S02]  /*4ac0*/  SEL R0, RZ, 0x1, P0 ;  /* 0x00000001ff007807 */ /* 0x000fe40000000000 */
[----:B------:R-:W-:Y:S01]  /*4ad0*/  LOP3.LUT R30, R30, 0x1, RZ, 0x3c, !PT ;  /* 0x000000011e1e7812 */ /* 0x000fe200078e3cff */
[----:B------:R-:W-:Y:S01]  /*4ae0*/  IMAD.U32 R8, RZ, RZ, UR9 ;  /* 0x00000009ff087e24 */ /* 0x000fe2000f8e00ff */
[----:B------:R-:W-:Y:S01]  /*4af0*/  @!UP1 UIADD3 UR9, UPT, UPT, UR7, 0x58, URZ ;  /* 0x0000005807099890 */ /* 0x000fe2000fffe0ff */
[----:B------:R-:W-:Y:S02]  /*4b00*/  LOP3.LUT R28, R28, R0, RZ, 0x3c, !PT ;  /* 0x000000001c1c7212 */ /* 0x000fe400078e3cff */
[----:B------:R-:W-:Y:S02]  /*4b10*/  SEL R29, R29, RZ, P0 ;  /* 0x000000ff1d1d7207 */ /* 0x000fe40000000000 */
[----:B------:R-:W-:Y:S01]  /*4b20*/  IMAD.U32 R9, RZ, RZ, UR8 ;  /* 0x00000008ff097e24 */ /* 0x000fe2000f8e00ff */
[----:B------:R-:W-:Y:S01]  /*4b30*/  @!P4 R2UR UR14, R8 ;  /* 0x00000000080ec2ca */ /* 0x000fe200000e0000 */
[----:B------:R-:W-:Y:S01]  /*4b40*/  @!UP1 UIADD3 UR8, UPT, UPT, UR7, 0x6200, URZ ;  /* 0x0000620007089890 */ /* 0x000fe2000fffe0ff */
[----:B------:R-:W-:Y:S02]  /*4b50*/  VOTEU.ALL UP1, P4 ;  /* 0x0000000000ff7886 */ /* 0x000fe40002020000 */
[----:B------:R-:W-:Y:S11]  /*4b60*/  @!P4 R2UR UR15, R9 ;  /* 0x00000000090fc2ca */ /* 0x000ff600000e0000 */
[----:B------:R-:W-:Y:S02]  /*4b70*/  @!UPT UIADD3 URZ, UPT, UPT, URZ, URZ, URZ ;  /* 0x000000fffffff290 */ /* 0x000fe4000fffe0ff */
[----:B------:R2:W-:Y:S01]  /*4b80*/  @!UP1 UTMALDG.3D [UR8], [UR14], desc[UR18] ;  /* 0x000012080e0095b4 */ /* 0x0005e20008011000 */
[----:B------:R2:W-:Y:S01]  /*4b90*/  @!P4 SYNCS.ARRIVE.TRANS64.RED.A0TR RZ, [UR7+0x58], R25 ;  /* 0x00005819ffffc9a7 */ /* 0x0005e20008300407 */
[----:B------:R-:W-:Y:S01]  /*4ba0*/  UPLOP3.LUT UP1, UPT, UPT, UPT, UPT, 0x80, 0x8 ;  /* 0x000000000008789c */ /* 0x000fe20003f2f070 */
[----:B------:R-:W-:Y:S01]  /*4bb0*/  SYNCS.ARRIVE.TRANS64.RED.A1T0 RZ, [UR13], RZ ;  /* 0x000000ffffff79a7 */ /* 0x000fe2000810040d */
[----:B------:R-:W-:Y:S09]  /*4bc0*/  @P3 BRA `(.L_x_78) ;  /* 0xfffffff000a03947 */ /* 0x000ff2000383ffff */
[----:B------:R-:W-:-:S04]  /*4bd0*/  SHF.L.U32 R2, R30, 0x1f, RZ ;  /* 0x0000001f1e027819 */ /* 0x000fc800000006ff */
[----:B------:R-:W1:Y:S02]  /*4be0*/  SYNCS.PHASECHK.TRANS64.TRYWAIT P0, [UR7+0x60], R2 ;  /* 0x00006002ff0075a7 */ /* 0x000e640008001107 */
[----:B-1----:R-:W-:Y:S05]  /*4bf0*/  @!P0 BRA `(.L_x_79) ;  /* 0x0000003800188947 */ /* 0x002fea0003800000 */
.L_x_169:
[----:B------:R-:W3:Y:S02]  /*4c00*/  SYNCS.PHASECHK.TRANS64.TRYWAIT P0, [UR7+0x68], R2 ;  /* 0x00006802ff0075a7 */ /* 0x000ee40008001107 */
[----:B---3--:R-:W-:Y:S05]  /*4c10*/  @!P0 BRA `(.L_x_80) ;  /* 0x0000003800288947 */ /* 0x008fea0003800000 */
.L_x_171:
[----:B------:R-:W3:Y:S02]  /*4c20*/  SYNCS.PHASECHK.TRANS64.TRYWAIT P0, [UR7+0x70], R2 ;  /* 0x00007002ff0075a7 */ /* 0x000ee40008001107 */
[----:B---3--:R-:W-:Y:S05]  /*4c30*/  @!P0 BRA `(.L_x_81) ;  /* 0x0000003800388947 */ /* 0x008fea0003800000 */
.L_x_173:
[----:B-1----:R-:W-:-:S07]  /*4c40*/  MOV R0, UR7 ;  /* 0x0000000700007c02 */ /* 0x002fce0008000f00 */
.L_x_82:
[----:B-1----:R-:W-:-:S04]  /*4c50*/  SHF.L.U32 R2, R30, 0x1f, RZ ;  /* 0x0000001f1e027819 */ /* 0x002fc800000006ff */
[----:B------:R1:W3:Y:S03]  /*4c60*/  SYNCS.PHASECHK.TRANS64.TRYWAIT P0, [R0+URZ+0x78], R2 ;  /* 0x00007802000075a7 */ /* 0x0002e600080011ff */
[----:B---3--:R-:W-:Y:S05]  /*4c70*/  @!P0 NANOSLEEP.SYNCS 0x989680 ;  /* 0x009896800000895d */ /* 0x008fea0003900000 */
[----:B------:R-:W3:Y:S02]  /*4c80*/  @!P0 SYNCS.PHASECHK.TRANS64 P0, [R0+URZ+0x78], R2 ;  /* 0x00007802000085a7 */ /* 0x000ee400080010ff */
[----:B--23--:R-:W-:Y:S05]  /*4c90*/  @P0 EXIT ;  /* 0x000000000000094d */ /* 0x00cfea0003800000 */
[----:B------:R-:W-:Y:S05]  /*4ca0*/  BRA `(.L_x_82) ;  /* 0xfffffffc00e87947 */ /* 0x000fea000383ffff */
.L_x_67:
[----:B------:R-:W-:-:S06]  /*4cb0*/  UISETP.GE.AND UP1, UPT, UR8, 0x4, UPT ;  /* 0x000000040800788c */ /* 0x000fcc000bf26270 */
[----:B------:R-:W-:-:S13]  /*4cc0*/  PLOP3.LUT P0, PT, PT, PT, UP1, 0x80, 0x8 ;  /* 0x000000000008781c */ /* 0x000fda0003f0f018 */
[----:B------:R-:W-:Y:S05]  /*4cd0*/  @!P0 EXIT ;  /* 0x000000000000894d */ /* 0x000fea0003800000 */
[----:B------:R-:W-:Y:S01]  /*4ce0*/  BAR.SYNC.DEFER_BLOCKING 0x6, 0xa0 ;  /* 0x0182800000007b1d */ /* 0x000fe20000010000 */
[C---:B------:R-:W-:Y:S01]  /*4cf0*/  IMAD.SHL.U32 R2, R77.reuse, 0x10, RZ ;  /* 0x000000104d027824 */ /* 0x040fe200078e00ff */
[C---:B------:R-:W-:Y:S01]  /*4d00*/  SHF.L.U32 R32, R77.reuse, 0x10, RZ ;  /* 0x000000104d207819 */ /* 0x040fe200000006ff */
[C---:B------:R-:W-:Y:S01]  /*4d10*/  IMAD.SHL.U32 R76, R77.reuse, 0x2, RZ ;  /* 0x000000024d4c7824 */ /* 0x040fe200078e00ff */
[C---:B------:R-:W-:Y:S01]  /*4d20*/  LOP3.LUT R78, R77.reuse, 0x60, RZ, 0xc0, !PT ;  /* 0x000000604d4e7812 */ /* 0x040fe200078ec0ff */
[----:B------:R-:W-:Y:S01]  /*4d30*/  HFMA2 R73, -RZ, RZ, 0, 5.9604644775390625e-08 ;  /* 0x00000001ff497431 */ /* 0x000fe200000001ff */
[----:B------:R-:W-:Y:S02]  /*4d40*/  UMOV UR48, 0x400 ;  /* 0x0000040000307882 */ /* 0x000fe40000000000 */
[----:B------:R-:W1:Y:S01]  /*4d50*/  LDC R67, c[0x0][0x370] ;  /* 0x0000dc00ff437b82 */ /* 0x000e620000000800 */
[----:B------:R-:W-:Y:S01]  /*4d60*/  ULEA UR48, UR37, UR48, 0x18 ;  /* 0x0000003025307291 */ /* 0x000fe2000f8ec0ff */
[----:B------:R-:W-:Y:S01]  /*4d70*/  LOP3.LUT R3, R2, 0x60, RZ, 0xc0, !PT ;  /* 0x0000006002037812 */ /* 0x000fe200078ec0ff */
[----:B------:R-:W-:Y:S01]  /*4d80*/  HFMA2 R71, -RZ, RZ, 0, 0 ;  /* 0x00000000ff477431 */ /* 0x000fe200000001ff */
[----:B------:R-:W-:Y:S01]  /*4d90*/  LOP3.LUT R75, R77, 0x2, RZ, 0xc0, !PT ;  /* 0x000000024d4b7812 */ /* 0x000fe200078ec0ff */
[----:B------:R-:W-:Y:S01]  /*4da0*/  UIADD3 UR4, UPT, UPT, UR48, 0x200, URZ ;  /* 0x0000020030047890 */ /* 0x000fe2000fffe0ff */
[----:B------:R-:W-:Y:S01]  /*4db0*/  LOP3.LUT R76, R3, 0xc, R76, 0xf8, !PT ;  /* 0x0000000c034c7812 */ /* 0x000fe200078ef84c */
[----:B------:R-:W-:Y:S01]  /*4dc0*/  IMAD.MOV.U32 R31, RZ, RZ, RZ ;  /* 0x000000ffff1f7224 */ /* 0x000fe200078e00ff */
[----:B------:R-:W2:Y:S01]  /*4dd0*/  LDC R28, c[0x0][0xb0c] ;  /* 0x0002c300ff1c7b82 */ /* 0x000ea20000000800 */
[----:B------:R-:W-:Y:S01]  /*4de0*/  LOP3.LUT R32, R32, 0x600000, RZ, 0xc0, !PT ;  /* 0x0060000020207812 */ /* 0x000fe200078ec0ff */
[----:B------:R-:W-:Y:S01]  /*4df0*/  IMAD.MOV.U32 R81, RZ, RZ, RZ ;  /* 0x000000ffff517224 */ /* 0x000fe200078e00ff */
[----:B------:R-:W-:Y:S01]  /*4e00*/  LOP3.LUT R76, R76, 0x790, R2, 0xf8, !PT ;  /* 0x000007904c4c7812 */ /* 0x000fe200078ef802 */
[----:B------:R-:W-:Y:S01]  /*4e10*/  IMAD.U32 R69, RZ, RZ, UR4 ;  /* 0x00000004ff457e24 */ /* 0x000fe2000f8e00ff */
[----:B------:R-:W-:Y:S01]  /*4e20*/  LOP3.LUT R77, R77, 0x4, RZ, 0xc0, !PT ;  /* 0x000000044d4d7812 */ /* 0x000fe200078ec0ff */
[----:B------:R-:W4:Y:S01]  /*4e30*/  LDCU.64 UR52, c[0x0][0x348] ;  /* 0x00006900ff3477ac */ /* 0x000f220008000a00 */
[----:B------:R-:W-:Y:S01]  /*4e40*/  MOV R72, RZ ;  /* 0x000000ff00487202 */ /* 0x000fe20000000f00 */
[----:B------:R-:W1:Y:S01]  /*4e50*/  LDC R65, c[0x0][0xb20] ;  /* 0x0002c800ff417b82 */ /* 0x000e620000000800 */
[----:B------:R-:W3:Y:S01]  /*4e60*/  LDS R0, [UR48+0x140] ;  /* 0x00014030ff007984 */ /* 0x000ee20008000800 */
[----:B------:R-:W-:Y:S01]  /*4e70*/  IMAD R76, R76, 0x4, R69 ;  /* 0x000000044c4c7824 */ /* 0x000fe200078e0245 */
[----:B------:R-:W1:Y:S03]  /*4e80*/  LDCU.64 UR38, c[0x0][0x888] ;  /* 0x00011100ff2677ac */ /* 0x000e660008000a00 */
[--C-:B------:R-:W-:Y:S01]  /*4e90*/  IMAD R75, R75, -0x10, R76.reuse ;  /* 0xfffffff04b4b7824 */ /* 0x100fe200078e024c */
[----:B------:R-:W1:Y:S01]  /*4ea0*/  LDCU.64 UR44, c[0x0][0x890] ;  /* 0x00011200ff2c77ac */ /* 0x000e620008000a00 */
[----:B------:R-:W1:Y:S01]  /*4eb0*/  LDC R27, c[0x0][0xb30] ;  /* 0x0002cc00ff1b7b82 */ /* 0x000e620000000800 */
[----:B------:R-:W-:Y:S01]  /*4ec0*/  IMAD R74, R77, -0x10, R76 ;  /* 0xfffffff04d4a7824 */ /* 0x000fe200078e024c */
[----:B------:R-:W-:Y:S01]  /*4ed0*/  UMOV UR49, URZ ;  /* 0x000000ff00317c82 */ /* 0x000fe20008000000 */
[----:B------:R-:W-:-:S05]  /*4ee0*/  UMOV UR51, URZ ;  /* 0x000000ff00337c82 */ /* 0x000fca0008000000 */
[----:B------:R-:W1:Y:S08]  /*4ef0*/  LDC.64 R60, c[0x0][0xb10] ;  /* 0x0002c400ff3c7b82 */ /* 0x000e700000000a00 */
[----:B------:R-:W1:Y:S08]  /*4f00*/  LDC.64 R24, c[0x0][0xb18] ;  /* 0x0002c600ff187b82 */ /* 0x000e700000000a00 */
[----:B------:R-:W1:Y:S08]  /*4f10*/  LDC.64 R22, c[0x0][0xb28] ;  /* 0x0002ca00ff167b82 */ /* 0x000e700000000a00 */
[----:B------:R-:W1:Y:S01]  /*4f20*/  LDC.64 R58, c[0x0][0x8b0] ;  /* 0x00022c00ff3a7b82 */ /* 0x000e620000000a00 */
[----:B---3--:R-:W-:-:S07]  /*4f30*/  IMAD.IADD R32, R0, 0x1, R32 ;  /* 0x0000000100207824 */ /* 0x008fce00078e0220 */
[----:B------:R-:W3:Y:S08]  /*4f40*/  LDC.64 R56, c[0x0][0x8a8] ;  /* 0x00022a00ff387b82 */ /* 0x000ef00000000a00 */
[----:B--2-4-:R-:W1:Y:S02]  /*4f50*/  LDC R66, c[0x0][0x374] ;  /* 0x0000dd00ff427b82 */ /* 0x014e640000000800 */
.L_x_126:
[----:B------:R-:W-:Y:S02]  /*4f60*/  LEA R0, R81, UR48, 0x3 ;  /* 0x0000003051007c11 */ /* 0x000fe4000f8e18ff */
[----:B------:R-:W-:Y:S02]  /*4f70*/  SHF.L.U32 R2, R71, 0x1f, RZ ;  /* 0x0000001f47027819 */ /* 0x000fe400000006ff */
[----:B------:R-:W-:Y:S02]  /*4f80*/  LEA R16, R81, UR48, 0x4 ;  /* 0x0000003051107c11 */ /* 0x000fe4000f8e20ff */
[----:B------:R-:W2:Y:S02]  /*4f90*/  SYNCS.PHASECHK.TRANS64.TRYWAIT P0, [R0+URZ+0x90], R2 ;  /* 0x00009002000075a7 */ /* 0x000ea400080011ff */
[----:B--23--:R-:W-:Y:S05]  /*4fa0*/  @!P0 BRA `(.L_x_83) ;  /* 0x0000003400748947 */ /* 0x00cfea0003800000 */
.L_x_174:
[----:B------:R-:W4:Y:S01]  /*4fb0*/  LDC.64 R10, c[0x0][0xb10] ;  /* 0x0002c400ff0a7b82 */ /* 0x000f220000000a00 */
[----:B------:R-:W3:Y:S01]  /*4fc0*/  LDS.128 R16, [R16+0x120] ;  /* 0x0001200010107984 */ /* 0x000ee20000000c00 */
[----:B-1----:R-:W-:Y:S01]  /*4fd0*/  ISETP.NE.AND P1, PT, R27, 0x1, PT ;  /* 0x000000011b00780c */ /* 0x002fe20003f25270 */
[----:B--2---:R-:W-:Y:S01]  /*4fe0*/  VIADD R0, R0, 0xa0 ;  /* 0x000000a000007836 */ /* 0x004fe20000000000 */
[----:B------:R-:W-:Y:S04]  /*4ff0*/  ISETP.GE.AND P0, PT, R26, 0x1, PT ;  /* 0x000000011a00780c */ /* 0x000fe80003f06270 */
[----:B------:R-:W1:Y:S01]  /*5000*/  LDC.64 R8, c[0x0][0xb18] ;  /* 0x0002c600ff087b82 */ /* 0x000e620000000a00 */
[----:B------:R-:W-:Y:S01]  /*5010*/  PRMT R0, RZ, 0x654, R0 ;  /* 0x00000654ff007816 */ /* 0x000fe20000000000 */
[----:B------:R-:W-:Y:S01]  /*5020*/  @!PT LDS RZ, [RZ] ;  /* 0x00000000fffff984 */ /* 0x000fe20000000800 */
[----:B------:R-:W-:Y:S01]  /*5030*/  @!PT LDS RZ, [RZ] ;  /* 0x00000000fffff984 */ /* 0x000fe20000000800 */
[----:B------:R-:W-:Y:S01]  /*5040*/  @!PT LDS RZ, [RZ] ;  /* 0x00000000fffff984 */ /* 0x000fe20000000800 */
[----:B------:R-:W-:Y:S01]  /*5050*/  @!PT LDS RZ, [RZ] ;  /* 0x00000000fffff984 */ /* 0x000fe20000000800 */
[----:B------:R2:W-:Y:S06]  /*5060*/  MEMBAR.ALL.CTA ;  /* 0x0000000000007992 */ /* 0x0005ec0000008000 */
[----:B--2---:R-:W2:Y:S01]  /*5070*/  FENCE.VIEW.ASYNC.S ;  /* 0x00000000000073c6 */ /* 0x004ea20000000000 */
[----:B------:R-:W1:Y:S08]  /*5080*/  @!P1 LDC R12, c[0x0][0xb20] ;  /* 0x0002c800ff0c9b82 */ /* 0x000e700000000800 */
[----:B------:R-:W1:Y:S01]  /*5090*/  @!P1 LDC R7, c[0x0][0xb0c] ;  /* 0x0002c300ff079b82 */ /* 0x000e620000000800 */
[----:B--2---:R2:W-:Y:S01]  /*50a0*/  SYNCS.ARRIVE.TRANS64.RED.A1T0 RZ, [R0+URZ], RZ ;  /* 0x000000ff00ff79a7 */ /* 0x0045e200081004ff */
[----:B---3--:R-:W-:Y:S04]  /*50b0*/  LOP3.LUT P4, RZ, R18, 0x1, RZ, 0xc0, !PT ;  /* 0x0000000112ff7812 */ /* 0x008fe8000788c0ff */
[----:B------:R-:W-:Y:S09]  /*50c0*/  P2R R79, PR, RZ, 0x10 ;  /* 0x00000010ff4f7803 */ /* 0x000ff20000000000 */
[----:B------:R-:W-:Y:S02]  /*50d0*/  @P4 MOV R30, R16 ;  /* 0x00000010001e4202 */ /* 0x000fe40000000f00 */
[----:B------:R-:W-:Y:S01]  /*50e0*/  @P4 LOP3.LUT R29, R17, 0xffff, RZ, 0xc0, !PT ;  /* 0x0000ffff111d4812 */ /* 0x000fe200078ec0ff */
[----:B--2-4-:R-:W-:Y:S06]  /*50f0*/  @!P0 BRA `(.L_x_84) ;  /* 0x0000000000a48947 */ /* 0x014fec0003800000 */
[----:B------:R-:W-:Y:S01]  /*5100*/  IMAD.HI.U32 R0, R66, R25, RZ ;  /* 0x0000001942007227 */ /* 0x000fe200078e00ff */
[----:B------:R-:W-:Y:S02]  /*5110*/  ISETP.NE.AND P0, PT, R24, 0x1, PT ;  /* 0x000000011800780c */ /* 0x000fe40003f05270 */
[----:B------:R-:W-:Y:S01]  /*5120*/  ISETP.NE.AND P2, PT, R26, 0x1, PT ;  /* 0x000000011a00780c */ /* 0x000fe20003f45270 */
[----:B------:R-:W-:Y:S01]  /*5130*/  IMAD.HI.U32 R4, R67, R60, RZ ;  /* 0x0000003c43047227 */ /* 0x000fe200078e00ff */
[----:B------:R-:W-:Y:S02]  /*5140*/  SHF.R.U32.HI R0, RZ, R65, R0 ;  /* 0x00000041ff007219 */ /* 0x000fe40000011600 */
[----:B------:R-:W-:Y:S01]  /*5150*/  ISETP.NE.AND P3, PT, R28, 0x1, PT ;  /* 0x000000011c00780c */ /* 0x000fe20003f65270 */
[----:B------:R-:W-:Y:S01]  /*5160*/  IMAD.HI.U32 R6, R29, R25, RZ ;  /* 0x000000191d067227 */ /* 0x000fe200078e00ff */
[-C--:B------:R-:W-:Y:S02]  /*5170*/  SHF.R.U32.HI R4, RZ, R61.reuse, R4 ;  /* 0x0000003dff047219 */ /* 0x080fe40000011604 */
[----:B------:R-:W-:Y:S01]  /*5180*/  SEL R0, R66, R0, !P0 ;  /* 0x0000000042007207 */ /* 0x000fe20004000000 */
[----:B------:R-:W-:Y:S01]  /*5190*/  IMAD.HI.U32 R5, R30, R60, RZ ;  /* 0x0000003c1e057227 */ /* 0x000fe200078e00ff */
[----:B------:R-:W-:Y:S03]  /*51a0*/  SEL R4, R67, R4, !P3 ;  /* 0x0000000443047207 */ /* 0x000fe60005800000 */
[-C--:B------:R-:W-:Y:S01]  /*51b0*/  IMAD.HI.U32 R3, R0, R22.reuse, RZ ;  /* 0x0000001600037227 */ /* 0x080fe200078e00ff */
[----:B------:R-:W-:Y:S03]  /*51c0*/  SHF.R.U32.HI R5, RZ, R61, R5 ;  /* 0x0000003dff057219 */ /* 0x000fe60000011605 */
[----:B------:R-:W-:Y:S01]  /*51d0*/  IMAD.HI.U32 R2, R4, R22, RZ ;  /* 0x0000001604027227 */ /* 0x000fe200078e00ff */
[----:B------:R-:W-:Y:S02]  /*51e0*/  @P2 SHF.R.U32.HI R0, RZ, R23, R3 ;  /* 0x00000017ff002219 */ /* 0x000fe40000011603 */
[----:B------:R-:W-:Y:S02]  /*51f0*/  SHF.R.U32.HI R3, RZ, R65, R6 ;  /* 0x00000041ff037219 */ /* 0x000fe40000011606 */
[----:B------:R-:W-:Y:S01]  /*5200*/  @P2 SHF.R.U32.HI R4, RZ, R23, R2 ;  /* 0x00000017ff042219 */ /* 0x000fe20000011602 */
[----:B------:R-:W-:Y:S01]  /*5210*/  IMAD R0, R26, R0, RZ ;  /* 0x000000001a007224 */ /* 0x000fe200078e02ff */
[----:B------:R-:W-:Y:S02]  /*5220*/  SEL R3, R29, R3, !P0 ;  /* 0x000000031d037207 */ /* 0x000fe40004000000 */
[----:B------:R-:W-:Y:S01]  /*5230*/  SEL R2, R30, R5, !P3 ;  /* 0x000000051e027207 */ /* 0x000fe20005800000 */
[----:B------:R-:W-:Y:S01]  /*5240*/  IMAD R5, R26, R4, RZ ;  /* 0x000000041a057224 */ /* 0x000fe200078e02ff */
[C---:B------:R-:W-:Y:S01]  /*5250*/  ISETP.GE.AND P0, PT, R3.reuse, R0, PT ;  /* 0x000000000300720c */ /* 0x040fe20003f06270 */
[C---:B------:R-:W-:Y:S03]  /*5260*/  IMAD.HI.U32 R0, R3.reuse, R22, RZ ;  /* 0x0000001603007227 */ /* 0x040fe600078e00ff */
[C---:B------:R-:W-:Y:S02]  /*5270*/  ISETP.GE.OR P0, PT, R2.reuse, R5, P0 ;  /* 0x000000050200720c */ /* 0x040fe40000706670 */
[----:B------:R-:W-:Y:S04]  /*5280*/  SHF.R.U32.HI R0, RZ, R23, R0 ;  /* 0x00000017ff007219 */ /* 0x000fe80000011600 */
[C---:B------:R-:W-:Y:S05]  /*5290*/  SEL R6, R3.reuse, R0, !P2 ;  /* 0x0000000003067207 */ /* 0x040fea0005000000 */
        /* <DEDUP_REMOVED lines=14> */
[----:B------:R-:W-:Y:S07]  /*5380*/  IMAD R29, R3, R24, R29 ;  /* 0x00000018031d7224 */ /* 0x000fee00078e021d */
.L_x_84:
[----:B-1----:R-:W-:Y:S01]  /*5390*/  @!P1 ISETP.NE.AND P0, PT, R8, 0x1, PT ;  /* 0x000000010800980c */ /* 0x002fe20003f05270 */
[----:B------:R-:W-:Y:S01]  /*53a0*/  @!P1 IMAD.HI.U32 R2, R29, R9, RZ ;  /* 0x000000091d029227 */ /* 0x000fe200078e00ff */
[----:B------:R-:W-:Y:S01]  /*53b0*/  R2UR UR42, R15 ;  /* 0x000000000f2a72ca */ /* 0x000fe200000e0000 */
[----:B------:R-:W-:Y:S01]  /*53c0*/  BSSY.RECONVERGENT B6, `(.L_x_85) ;  /* 0x0000031000067945 */ /* 0x000fe20003800200 */
[----:B------:R-:W-:Y:S01]  /*53d0*/  R2UR UR41, R14 ;  /* 0x000000000e2972ca */ /* 0x000fe200000e0000 */
[C---:B------:R-:W-:Y:S01]  /*53e0*/  @!P1 IMAD.HI.U32 R0, R30.reuse, R10, RZ ;  /* 0x0000000a1e009227 */ /* 0x040fe200078e00ff */
[----:B------:R-:W-:Y:S02]  /*53f0*/  @!P1 SHF.R.U32.HI R2, RZ, R12, R2 ;  /* 0x0000000cff029219 */ /* 0x000fe40000011602 */
[----:B------:R-:W-:Y:S01]  /*5400*/  @!P1 ISETP.NE.AND P2, PT, R7, 0x1, PT ;  /* 0x000000010700980c */ /* 0x000fe20003f45270 */
[----:B------:R-:W-:Y:S01]  /*5410*/  VIADD R81, R81, 0x1 ;  /* 0x0000000151517836 */ /* 0x000fe20000000000 */
[----:B------:R-:W-:Y:S02]  /*5420*/  @!P1 SEL R2, R29, R2, !P0 ;  /* 0x000000021d029207 */ /* 0x000fe40004000000 */
[----:B------:R-:W-:Y:S02]  /*5430*/  @!P1 SHF.R.U32.HI R0, RZ, R11, R0 ;  /* 0x0000000bff009219 */ /* 0x000fe40000011600 */
[----:B------:R-:W-:Y:S01]  /*5440*/  LOP3.LUT P0, RZ, R69, 0x1b0, RZ, 0xc0, !PT ;  /* 0x000001b045ff7812 */ /* 0x000fe2000780c0ff */
[----:B------:R-:W-:Y:S01]  /*5450*/  USHF.L.U32 UR42, UR42, 0x7, URZ ;  /* 0x000000072a2a7899 */ /* 0x000fe200080006ff */
[----:B------:R-:W-:Y:S01]  /*5460*/  @!P1 SEL R3, R30, R0, !P2 ;  /* 0x000000001e039207 */ /* 0x000fe20005000000 */
[----:B------:R-:W-:Y:S01]  /*5470*/  USHF.L.U32 UR41, UR41, 0x6, URZ ;  /* 0x0000000629297899 */ /* 0x000fe200080006ff */
[----:B------:R-:W-:Y:S03]  /*5480*/  @P4 SHF.R.U32.HI R70, RZ, 0x10, R17 ;  /* 0x00000010ff464819 */ /* 0x000fe60000011611 */
[----:B------:R-:W-:Y:S02]  /*5490*/  @!P1 IMAD.IADD R0, R2, 0x1, -R3 ;  /* 0x0000000102009824 */ /* 0x000fe400078e0a03 */
[----:B------:R-:W-:Y:S02]  /*54a0*/  @!P1 IMAD.IADD R2, R3, 0x1, -R2 ;  /* 0x0000000103029824 */ /* 0x000fe400078e0a02 */
[----:B------:R-:W-:Y:S02]  /*54b0*/  @!P1 IMAD R30, R0, R7, R30 ;  /* 0x00000007001e9224 */ /* 0x000fe400078e021e */
[----:B------:R-:W-:Y:S01]  /*54c0*/  @!P1 IMAD R29, R2, R8, R29 ;  /* 0x00000008021d9224 */ /* 0x000fe200078e021d */
[----:B------:R-:W-:Y:S06]  /*54d0*/  @!P0 BRA `(.L_x_86) ;  /* 0x00000000007c8947 */ /* 0x000fec0003800000 */
[----:B------:R-:W1:Y:S01]  /*54e0*/  LDCU.64 UR8, c[0x4][0x80] ;  /* 0x01001000ff0877ac */ /* 0x000e620008000a00 */
[----:B------:R-:W-:Y:S01]  /*54f0*/  MOV R2, 0x0 ;  /* 0x0000000000027802 */ /* 0x000fe20000000f00 */
[----:B------:R-:W-:Y:S02]  /*5500*/  HFMA2 R12, -RZ, RZ, 0, 5.9604644775390625e-08 ;  /* 0x00000001ff0c7431 */ /* 0x000fe400000001ff */
[----:B------:R-:W-:Y:S01]  /*5510*/  IMAD.MOV.U32 R8, RZ, RZ, 0x70 ;  /* 0x00000070ff087424 */ /* 0x000fe200078e00ff */
[----:B------:R2:W3:Y:S01]  /*5520*/  LDC.64 R14, c[0x4][R2] ;  /* 0x01000000020e7b82 */ /* 0x0004e20000000a00 */
[----:B------:R-:W4:Y:S01]  /*5530*/  LDCU.64 UR6, c[0x4][0x88] ;  /* 0x01001100ff0677ac */ /* 0x000f220008000a00 */
[----:B------:R-:W-:Y:S01]  /*5540*/  IMAD.MOV.U32 R13, RZ, RZ, RZ ;  /* 0x000000ffff0d7224 */ /* 0x000fe200078e00ff */
[----:B------:R-:W2:Y:S01]  /*5550*/  LDCU.64 UR4, c[0x4][0x8] ;  /* 0x01000100ff0477ac */ /* 0x000ea20008000a00 */
[----:B-1----:R-:W-:Y:S01]  /*5560*/  MOV R5, UR9 ;  /* 0x0000000900057c02 */ /* 0x002fe20008000f00 */
[----:B------:R-:W-:Y:S01]  /*5570*/  IMAD.U32 R4, RZ, RZ, UR8 ;  /* 0x00000008ff047e24 */ /* 0x000fe2000f8e00ff */
[----:B----4-:R-:W-:Y:S01]  /*5580*/  MOV R7, UR7 ;  /* 0x0000000700077c02 */ /* 0x010fe20008000f00 */
[----:B------:R-:W-:Y:S01]  /*5590*/  IMAD.U32 R6, RZ, RZ, UR6 ;  /* 0x00000006ff067e24 */ /* 0x000fe2000f8e00ff */
[----:B--2---:R-:W-:Y:S01]  /*55a0*/  MOV R11, UR5 ;  /* 0x00000005000b7c02 */ /* 0x004fe20008000f00 */
[----:B------:R-:W-:Y:S02]  /*55b0*/  IMAD.U32 R10, RZ, RZ, UR4 ;  /* 0x00000004ff0a7e24 */ /* 0x000fe4000f8e00ff */
[----:B------:R-:W-:Y:S07]  /*55c0*/  LEPC R20, `(.L_x_87) ;  /* 0x000000001014794e */ /* 0x000fee0000000000 */
[----:B---3-5:R-:W-:Y:S05]  /*55d0*/  CALL.ABS.NOINC R14 ;  /* 0x000000000e007343 */ /* 0x028fea0003c00000 */
.L_x_87:
[----:B------:R-:W1:Y:S01]  /*55e0*/  LDCU.64 UR8, c[0x4][0x80] ;  /* 0x01001000ff0877ac */ /* 0x000e620008000a00 */
[----:B------:R-:W2:Y:S01]  /*55f0*/  LDC.64 R2, c[0x4][R2] ;  /* 0x0100000002027b82 */ /* 0x000ea20000000a00 */
[----:B------:R-:W-:Y:S02]  /*5600*/  HFMA2 R12, -RZ, RZ, 0, 5.9604644775390625e-08 ;  /* 0x00000001ff0c7431 */ /* 0x000fe400000001ff */
[----:B------:R-:W-:Y:S02]  /*5610*/  IMAD.MOV.U32 R8, RZ, RZ, 0x70 ;  /* 0x00000070ff087424 */ /* 0x000fe400078e00ff */
[----:B------:R-:W-:Y:S01]  /*5620*/  IMAD.MOV.U32 R13, RZ, RZ, RZ ;  /* 0x000000ffff0d7224 */ /* 0x000fe200078e00ff */
[----:B------:R-:W3:Y:S01]  /*5630*/  LDCU.64 UR6, c[0x4][0x88] ;  /* 0x01001100ff0677ac */ /* 0x000ee20008000a00 */
[----:B------:R-:W4:Y:S01]  /*5640*/  LDCU.64 UR4, c[0x4][0x8] ;  /* 0x01000100ff0477ac */ /* 0x000f220008000a00 */
[----:B-1----:R-:W-:Y:S02]  /*5650*/  MOV R4, UR8 ;  /* 0x0000000800047c02 */ /* 0x002fe40008000f00 */
[----:B------:R-:W-:Y:S02]  /*5660*/  MOV R5, UR9 ;  /* 0x0000000900057c02 */ /* 0x000fe40008000f00 */
[----:B---3--:R-:W-:Y:S01]  /*5670*/  MOV R7, UR7 ;  /* 0x0000000700077c02 */ /* 0x008fe20008000f00 */
[----:B------:R-:W-:Y:S01]  /*5680*/  IMAD.U32 R6, RZ, RZ, UR6 ;  /* 0x00000006ff067e24 */ /* 0x000fe2000f8e00ff */
[----:B----4-:R-:W-:Y:S01]  /*5690*/  MOV R11, UR5 ;  /* 0x00000005000b7c02 */ /* 0x010fe20008000f00 */
[----:B------:R-:W-:Y:S02]  /*56a0*/  IMAD.U32 R10, RZ, RZ, UR4 ;  /* 0x00000004ff0a7e24 */ /* 0x000fe4000f8e00ff */
[----:B------:R-:W-:Y:S07]  /*56b0*/  LEPC R20, `(.L_x_86) ;  /* 0x000000001014794e */ /* 0x000fee0000000000 */
[----:B--2---:R-:W-:Y:S05]  /*56c0*/  CALL.ABS.NOINC R2 ;  /* 0x0000000002007343 */ /* 0x004fea0003c00000 */
.L_x_86:
[----:B------:R-:W-:Y:S05]  /*56d0*/  BSYNC.RECONVERGENT B6 ;  /* 0x0000000000067941 */ /* 0x000fea0003800200 */
.L_x_85:
[----:B------:R-:W-:Y:S01]  /*56e0*/  ISETP.NE.U32.AND P4, PT, R58, RZ, PT ;  /* 0x000000ff3a00720c */ /* 0x000fe20003f85070 */
[----:B------:R-:W-:Y:S01]  /*56f0*/  UISETP.NE.AND UP2, UPT, UR50, URZ, UPT ;  /* 0x000000ff3200728c */ /* 0x000fe2000bf45270 */
[----:B------:R-:W-:Y:S01]  /*5700*/  ISETP.NE.U32.AND P2, PT, RZ, UR38, PT ;  /* 0x00000026ff007c0c */ /* 0x000fe2000bf45070 */
[----:B------:R-:W-:Y:S01]  /*5710*/  UISETP.NE.U32.AND UP1, UPT, UR44, URZ, UPT ;  /* 0x000000ff2c00728c */ /* 0x000fe2000bf25070 */
[----:B------:R-:W-:Y:S01]  /*5720*/  ISETP.NE.AND.EX P4, PT, R59, RZ, PT, P4 ;  /* 0x000000ff3b00720c */ /* 0x000fe20003f85340 */
[----:B------:R-:W-:Y:S01]  /*5730*/  UPLOP3.LUT UP0, UPT, UPT, UPT, UPT, 0x40, 0x4 ;  /* 0x000000000004789c */ /* 0x000fe20003f0e870 */
[----:B------:R-:W-:Y:S01]  /*5740*/  ISETP.NE.AND.EX P2, PT, RZ, UR39, PT, P2 ;  /* 0x00000027ff007c0c */ /* 0x000fe2000bf45320 */
[----:B------:R-:W-:Y:S01]  /*5750*/  UISETP.NE.AND.EX UP1, UPT, UR45, URZ, UPT, UP1 ;  /* 0x000000ff2d00728c */ /* 0x000fe2000bf25310 */
[----:B------:R-:W-:Y:S04]  /*5760*/  PLOP3.LUT P1, PT, PT, PT, UP2, 0x80, 0x8 ;  /* 0x000000000008781c */ /* 0x000fe80003f2f028 */
[----:B------:R-:W-:Y:S06]  /*5770*/  @UP2 UPLOP3.LUT UP0, UPT, UPT, UPT, UP1, 0x80, 0x8 ;  /* 0x000000000008289c */ /* 0x000fec0003f0f010 */
[----:B------:R-:W-:Y:S01]  /*5780*/  PLOP3.LUT P0, PT, PT, PT, UP0, 0x80, 0x8 ;  /* 0x000000000008781c */ /* 0x000fe20003f0f008 */
[----:B------:R-:W-:Y:S01]  /*5790*/  @!UPT UIADD3 URZ, UPT, UPT, URZ, URZ, URZ ;  /* 0x000000fffffff290 */ /* 0x000fe2000fffe0ff */
[----:B------:R-:W-:Y:S11]  /*57a0*/  BRA.U !UP1, `(.L_x_88) ;  /* 0x0000000109387547 */ /* 0x000ff6000b800000 */
[----:B------:R-:W-:Y:S01]  /*57b0*/  UISETP.NE.U32.AND UP0, UPT, UR38, URZ, UPT ;  /* 0x000000ff2600728c */ /* 0x000fe2000bf05070 */
[----:B------:R-:W-:Y:S02]  /*57c0*/  HFMA2 R0, -RZ, RZ, 0, 5.9604644775390625e-08 ;  /* 0x00000001ff007431 */ /* 0x000fe400000001ff */
[----:B------:R-:W-:Y:S01]  /*57d0*/  IMAD.MOV.U32 R64, RZ, RZ, 0x1 ;  /* 0x00000001ff407424 */ /* 0x000fe200078e00ff */
[----:B------:R-:W-:Y:S06]  /*57e0*/  UISETP.NE.AND.EX UP0, UPT, UR39, URZ, UPT, UP0 ;  /* 0x000000ff2700728c */ /* 0x000fec000bf05300 */
[----:B------:R-:W-:Y:S05]  /*57f0*/  PLOP3.LUT P3, PT, PT, PT, UP0, 0x80, 0x8 ;  /* 0x000000000008781c */ /* 0x000fea0003f6f008 */
[----:B------:R-:W1:Y:S01]  /*5800*/  @UP0 LDCU.64 UR6, c[0x0][0x888] ;  /* 0x00011100ff0607ac */ /* 0x000e620008000a00 */
[----:B------:R-:W-:Y:S07]  /*5810*/  @UP0 UIMAD UR4, UR36, UR44, URZ ;  /* 0x0000002c240402a4 */ /* 0x000fee000f8e02ff */
[----:B------:R-:W-:Y:S01]  /*5820*/  @!P3 PRMT R64, R0, 0x7610, R64 ;  /* 0x000076100040b816 */ /* 0x000fe20000000040 */
[----:B-1----:R-:W-:Y:S03]  /*5830*/  @UP0 UIMAD.WIDE UR6, UR4, 0x4, UR6 ;  /* 0x00000004040608a5 */ /* 0x002fe6000f8e0206 */
[----:B------:R-:W1:Y:S03]  /*5840*/  @!UP0 LDCU UR4, c[0x0][0x880] ;  /* 0x00011000ff0487ac */ /* 0x000e660008000800 */
[----:B------:R-:W-:Y:S01]  /*5850*/  IMAD.U32 R2, RZ, RZ, UR6 ;  /* 0x00000006ff027e24 */ /* 0x000fe2000f8e00ff */
[----:B------:R-:W-:Y:S05]  /*5860*/  MOV R3, UR7 ;  /* 0x0000000700037c02 */ /* 0x000fea0008000f00 */
[----:B-----5:R2:W5:Y:S02]  /*5870*/  @P3 LDG.E R35, desc[UR46][R2.64] ;  /* 0x0000002e02233981 */ /* 0x020564000c1e1900 */
[----:B-12---:R-:W-:Y:S02]  /*5880*/  @!P3 IMAD.U32 R35, RZ, RZ, UR4 ;  /* 0x00000004ff23be24 */ /* 0x006fe4000f8e00ff */
.L_x_88:
[----:B------:R-:W-:Y:S05]  /*5890*/  @!P4 BRA `(.L_x_89) ;  /* 0x000000000020c947 */ /* 0x000fea0003800000 */
[----:B------:R-:W-:Y:S04]  /*58a0*/  ISETP.NE.U32.AND P3, PT, R56, RZ, PT ;  /* 0x000000ff3800720c */ /* 0x000fe80003f65070 */
[----:B------:R-:W-:Y:S11]  /*58b0*/  ISETP.NE.AND.EX P3, PT, R57, RZ, PT, P3 ;  /* 0x000000ff3900720c */ /* 0x000ff60003f65330 */
[----:B------:R-:W-:Y:S02]  /*58c0*/  @!UPT UIADD3 URZ, UPT, UPT, URZ, URZ, URZ ;  /* 0x000000fffffff290 */ /* 0x000fe4000fffe0ff */
[----:B------:R-:W1:Y:S01]  /*58d0*/  @P3 LDC.64 R2, c[0x0][0x8a8] ;  /* 0x00022a00ff023b82 */ /* 0x000e620000000a00 */
[----:B------:R-:W-:Y:S04]  /*58e0*/  @P3 IMAD R0, R58, UR36, RZ ;  /* 0x000000243a003c24 */ /* 0x000fe8000f8e02ff */
[----:B-1----:R-:W-:Y:S05]  /*58f0*/  @P3 IMAD.WIDE R2, R0, 0x4, R2 ;  /* 0x0000000400023825 */ /* 0x002fea00078e0202 */
[----:B-----5:R1:W5:Y:S02]  /*5900*/  @P3 LDG.E R33, desc[UR46][R2.64] ;  /* 0x0000002e02213981 */ /* 0x020364000c1e1900 */
[----:B-1----:R-:W2:Y:S02]  /*5910*/  @!P3 LDC R33, c[0x0][0x8a0] ;  /* 0x00022800ff21bb82 */ /* 0x002ea40000000800 */
.L_x_89:
[----:B-----5:R-:W-:Y:S01]  /*5920*/  FSETP.NEU.AND P3, PT, R35, RZ, PT ;  /* 0x000000ff2300720b */ /* 0x020fe20003f6d000 */
[----:B------:R-:W-:Y:S01]  /*5930*/  BSSY B1, `(.L_x_90) ;  /* 0x0000039000017945 */ /* 0x000fe20003800000 */
[----:B------:R-:W-:Y:S01]  /*5940*/  SEL R3, RZ, 0xffffffff, P2 ;  /* 0xffffffffff037807 */ /* 0x000fe20001000000 */
[----:B------:R-:W-:Y:S01]  /*5950*/  IMAD.MOV.U32 R86, RZ, RZ, 0x1 ;  /* 0x00000001ff567424 */ /* 0x000fe200078e00ff */
[----:B------:R-:W-:Y:S01]  /*5960*/  @P1 LOP3.LUT P2, RZ, R64, 0xff, RZ, 0xc0, !PT ;  /* 0x000000ff40ff1812 */ /* 0x000fe2000784c0ff */
[----:B------:R-:W-:Y:S01]  /*5970*/  IMAD R34, R31, 0x40, R32 ;  /* 0x000000401f227824 */ /* 0x000fe200078e0220 */
[----:B------:R-:W-:Y:S01]  /*5980*/  @P1 SEL R0, RZ, 0xffffffff, P3 ;  /* 0xffffffffff001807 */ /* 0x000fe20001800000 */
[----:B------:R-:W-:Y:S01]  /*5990*/  IMAD R82, R77, -0x10, R75 ;  /* 0xfffffff04d527824 */ /* 0x000fe200078e024b */
[----:B------:R-:W-:Y:S01]  /*59a0*/  LOP3.LUT R73, R73, 0x1, RZ, 0x3c, !PT ;  /* 0x0000000149497812 */ /* 0x000fe200078e3cff */
[----:B------:R-:W-:Y:S01]  /*59b0*/  IMAD.MOV.U32 R85, RZ, RZ, RZ ;  /* 0x000000ffff557224 */ /* 0x000fe200078e00ff */
[----:B------:R-:W-:Y:S02]  /*59c0*/  @P0 SEL R0, R3, R0, !P2 ;  /* 0x0000000003000207 */ /* 0x000fe40005000000 */
[----:B------:R-:W-:Y:S02]  /*59d0*/  CS2R R54, SRZ ;  /* 0x0000000000367805 */ /* 0x000fe4000001ff00 */
[----:B------:R-:W-:Y:S02]  /*59e0*/  LEA R84, R31, UR48, 0x3 ;  /* 0x000000301f547c11 */ /* 0x000fe4000f8e18ff */
[----:B------:R-:W-:Y:S02]  /*59f0*/  CS2R R52, SRZ ;  /* 0x0000000000347805 */ /* 0x000fe4000001ff00 */
[----:B------:R-:W-:Y:S02]  /*5a00*/  @P1 LOP3.LUT R0, R0, 0x1, RZ, 0xc0, !PT ;  /* 0x0000000100001812 */ /* 0x000fe400078ec0ff */
[----:B------:R-:W-:Y:S02]  /*5a10*/  CS2R R50, SRZ ;  /* 0x0000000000327805 */ /* 0x000fe4000001ff00 */
[----:B------:R-:W-:Y:S02]  /*5a20*/  PLOP3.LUT P2, PT, PT, PT, UP1, 0x80, 0x8 ;  /* 0x000000000008781c */ /* 0x000fe40003f4f018 */
[----:B------:R-:W-:Y:S02]  /*5a30*/  CS2R R48, SRZ ;  /* 0x0000000000307805 */ /* 0x000fe4000001ff00 */
[----:B------:R-:W-:Y:S02]  /*5a40*/  ISETP.NE.U32.OR P5, PT, R0, 0x1, !P1 ;  /* 0x000000010000780c */ /* 0x000fe40004fa5470 */
[----:B------:R-:W-:Y:S02]  /*5a50*/  CS2R R46, SRZ ;  /* 0x00000000002e7805 */ /* 0x000fe4000001ff00 */
[----:B------:R-:W-:Y:S02]  /*5a60*/  LOP3.LUT P4, R80, R64, 0xff, RZ, 0xc0, !PT ;  /* 0x000000ff40507812 */ /* 0x000fe4000788c0ff */
[----:B------:R-:W-:Y:S02]  /*5a70*/  CS2R R44, SRZ ;  /* 0x00000000002c7805 */ /* 0x000fe4000001ff00 */
[----:B------:R-:W-:Y:S02]  /*5a80*/  SEL R2, RZ, 0xffffffff, P3 ;  /* 0xffffffffff027807 */ /* 0x000fe40001800000 */
[----:B------:R-:W-:Y:S02]  /*5a90*/  CS2R R42, SRZ ;  /* 0x00000000002a7805 */ /* 0x000fe4000001ff00 */
[----:B------:R-:W-:Y:S02]  /*5aa0*/  P2R R83, PR, RZ, 0x20 ;  /* 0x00000020ff537803 */ /* 0x000fe40000000000 */
[----:B------:R-:W-:Y:S02]  /*5ab0*/  CS2R R40, SRZ ;  /* 0x0000000000287805 */ /* 0x000fe4000001ff00 */
[----:B------:R-:W-:Y:S02]  /*5ac0*/  @P2 SEL R2, R3, R2, !P4 ;  /* 0x0000000203022207 */ /* 0x000fe40006000000 */
[----:B------:R-:W-:Y:S02]  /*5ad0*/  @P5 SHF.L.U32 R0, R73, 0x1f, RZ ;  /* 0x0000001f49005819 */ /* 0x000fe400000006ff */
[----:B------:R-:W-:Y:S02]  /*5ae0*/  LOP3.LUT R2, R2, 0x1, RZ, 0xc0, !PT ;  /* 0x0000000102027812 */ /* 0x000fe400078ec0ff */
[----:B------:R1:W3:Y:S02]  /*5af0*/  @P5 SYNCS.PHASECHK.TRANS64.TRYWAIT P1, [UR48+0x40], R0 ;  /* 0x00004000ff0055a7 */ /* 0x0002e40008021130 */
[----:B------:R-:W-:Y:S04]  /*5b00*/  ISETP.NE.U32.AND P2, PT, R2, 0x1, PT ;  /* 0x000000010200780c */ /* 0x000fe80003f45070 */
[----:B------:R-:W-:Y:S02]  /*5b10*/  P2R R87, PR, RZ, 0x4 ;  /* 0x00000004ff577803 */ /* 0x000fe40000000000 */
[----:B-1----:R-:W-:Y:S04]  /*5b20*/  SHF.L.U32 R0, R72, 0x1f, RZ ;  /* 0x0000001f48007819 */ /* 0x002fe800000006ff */
[----:B------:R1:W4:Y:S01]  /*5b30*/  SYNCS.PHASECHK.TRANS64.TRYWAIT P0, [R84+URZ+0xb0], R0 ;  /* 0x0000b000540075a7 */ /* 0x00032200080011ff */
[----:B---3--:R-:W-:Y:S01]  /*5b40*/  @P5 SEL R86, RZ, 0x1, !P1 ;  /* 0x00000001ff565807 */ /* 0x008fe20004800000 */
[----:B-1----:R-:W-:Y:S06]  /*5b50*/  @!P5 BRA `(.L_x_91) ;  /* 0x000000000058d947 */ /* 0x002fec0003800000 */
[----:B------:R-:W-:Y:S01]  /*5b60*/  IMAD.MOV.U32 R54, RZ, RZ, RZ ;  /* 0x000000ffff367224 */ /* 0x000fe200078e00ff */
[----:B------:R-:W-:Y:S01]  /*5b70*/  ISETP.NE.AND P1, PT, R86, RZ, PT ;  /* 0x000000ff5600720c */ /* 0x000fe20003f25270 */
[----:B------:R-:W-:Y:S01]  /*5b80*/  BSSY B0, `(.L_x_92) ;  /* 0x000000c000007945 */ /* 0x000fe20003800000 */
[----:B------:R-:W-:Y:S02]  /*5b90*/  CS2R R42, SRZ ;  /* 0x00000000002a7805 */ /* 0x000fe4000001ff00 */
[----:B------:R-:W-:Y:S02]  /*5ba0*/  CS2R R40, SRZ ;  /* 0x0000000000287805 */ /* 0x000fe4000001ff00 */
[----:B------:R-:W-:Y:S02]  /*5bb0*/  CS2R R46, SRZ ;  /* 0x00000000002e7805 */ /* 0x000fe4000001ff00 */
[----:B------:R-:W-:Y:S02]  /*5bc0*/  CS2R R44, SRZ ;  /* 0x00000000002c7805 */ /* 0x000fe4000001ff00 */
[----:B------:R-:W-:Y:S02]  /*5bd0*/  CS2R R50, SRZ ;  /* 0x0000000000327805 */ /* 0x000fe4000001ff00 */
[----:B------:R-:W-:Y:S02]  /*5be0*/  CS2R R48, SRZ ;  /* 0x0000000000307805 */ /* 0x000fe4000001ff00 */
[----:B------:R-:W-:Y:S01]  /*5bf0*/  CS2R R52, SRZ ;  /* 0x0000000000347805 */ /* 0x000fe2000001ff00 */
[----:B------:R-:W-:Y:S06]  /*5c00*/  @P1 BRA `(.L_x_93) ;  /* 0x00000000000c1947 */ /* 0x000fec0003800000 */
[----:B------:R-:W-:Y:S04]  /*5c10*/  SHF.L.U32 R3, R73, 0x1f, RZ ;  /* 0x0000001f49037819 */ /* 0x000fe800000006ff */
[----:B------:R-:W1:Y:S02]  /*5c20*/  SYNCS.PHASECHK.TRANS64.TRYWAIT P1, [UR48+0x40], R3 ;  /* 0x00004003ff0075a7 */ /* 0x000e640008021130 */
[----:B-1----:R-:W-:Y:S05]  /*5c30*/  @!P1 BRA `(.L_x_94) ;  /* 0x0000002800649947 */ /* 0x002fea0003800000 */
.L_x_93:
[----:B------:R-:W-:Y:S05]  /*5c40*/  BSYNC B0 ;  /* 0x0000000000007941 */ /* 0x000fea0003800000 */
.L_x_92:
[----:B------:R-:W-:Y:S01]  /*5c50*/  ISETP.NE.AND P1, PT, R87, RZ, PT ;  /* 0x000000ff5700720c */ /* 0x000fe20003f25270 */
[----:B------:R-:W-:Y:S11]  /*5c60*/  HFMA2 R85, -RZ, RZ, 0, 5.9604644775390625e-08 ;  /* 0x00000001ff557431 */ /* 0x000ff600000001ff */
[----:B------:R-:W-:Y:S01]  /*5c70*/  @!UPT UIADD3 URZ, UPT, UPT, URZ, URZ, URZ ;  /* 0x000000fffffff290 */ /* 0x000fe2000fffe0ff */
[----:B------:R3:W1:Y:S04]  /*5c80*/  @P1 LDS.128 R40, [R76] ;  /* 0x000000004c281984 */ /* 0x0006680000000c00 */
[----:B------:R3:W1:Y:S04]  /*5c90*/  @P1 LDS.128 R44, [R75+0x10] ;  /* 0x000010004b2c1984 */ /* 0x0006680000000c00 */
[----:B------:R3:W1:Y:S04]  /*5ca0*/  @P1 LDS.128 R48, [R74+0x20] ;  /* 0x000020004a301984 */ /* 0x0006680000000c00 */
[----:B------:R3:W1:Y:S02]  /*5cb0*/  @P1 LDS.128 R52, [R82+0x30] ;  /* 0x0000300052341984 */ /* 0x0006640000000c00 */
.L_x_91:
[----:B------:R-:W-:Y:S05]  /*5cc0*/  BSYNC B1 ;  /* 0x0000000000017941 */ /* 0x000fea0003800000 */
.L_x_90:
[----:B-1----:R-:W-:Y:S04]  /*5cd0*/  SHF.R.U32.HI R2, RZ, 0x15, R34 ;  /* 0x00000015ff027819 */ /* 0x002fe80000011622 */
[----:B------:R-:W-:Y:S01]  /*5ce0*/  LOP3.LUT P1, RZ, R2, 0x3, R68, 0x48, !PT ;  /* 0x0000000302ff7812 */ /* 0x000fe20007824844 */
[----:B------:R-:W-:Y:S01]  /*5cf0*/  @!UPT UIADD3 URZ, UPT, UPT, URZ, URZ, URZ ;  /* 0x000000fffffff290 */ /* 0x000fe2000fffe0ff */
[----:B----4-:R-:W-:Y:S11]  /*5d00*/  @P0 BRA `(.L_x_95) ;  /* 0x0000000000080947 */ /* 0x010ff60003800000 */
[----:B------:R-:W1:Y:S02]  /*5d10*/  SYNCS.PHASECHK.TRANS64.TRYWAIT P0, [R84+URZ+0xb0], R0 ;  /* 0x0000b000540075a7 */ /* 0x000e6400080011ff */
[----:B-1----:R-:W-:Y:S05]  /*5d20*/  @!P0 BRA `(.L_x_96) ;  /* 0x0000002800408947 */ /* 0x002fea0003800000 */
.L_x_95:
[----:B------:R-:W-:Y:S05]  /*5d30*/  @!P1 BRA `(.L_x_97) ;  /* 0x0000000000409947 */ /* 0x000fea0003800000 */
[----:B------:R-:W4:Y:S01]  /*5d40*/  LDCU.64 UR8, c[0x4][0x70] ;  /* 0x01000e00ff0877ac */ /* 0x000f220008000a00 */
[----:B------:R-:W-:Y:S01]  /*5d50*/  MOV R3, 0x0 ;  /* 0x0000000000037802 */ /* 0x000fe20000000f00 */
[----:B------:R-:W-:Y:S02]  /*5d60*/  HFMA2 R12, -RZ, RZ, 0, 5.9604644775390625e-08 ;  /* 0x00000001ff0c7431 */ /* 0x000fe400000001ff */
[----:B------:R-:W-:Y:S02]  /*5d70*/  IMAD.MOV.U32 R8, RZ, RZ, 0x192 ;  /* 0x00000192ff087424 */ /* 0x000fe400078e00ff */
[----:B------:R-:W-:Y:S01]  /*5d80*/  IMAD.MOV.U32 R13, RZ, RZ, RZ ;  /* 0x000000ffff0d7224 */ /* 0x000fe200078e00ff */
[----:B------:R-:W5:Y:S01]  /*5d90*/  LDCU.64 UR6, c[0x4][0x78] ;  /* 0x01000f00ff0677ac */ /* 0x000f620008000a00 */
[----:B------:R-:W1:Y:S01]  /*5da0*/  LDC.64 R2, c[0x4][R3] ;  /* 0x0100000003027b82 */ /* 0x000e620000000a00 */
[----:B------:R-:W2:Y:S01]  /*5db0*/  LDCU.64 UR4, c[0x4][0x10] ;  /* 0x01000200ff0477ac */ /* 0x000ea20008000a00 */
[----:B----4-:R-:W-:Y:S01]  /*5dc0*/  MOV R5, UR9 ;  /* 0x0000000900057c02 */ /* 0x010fe20008000f00 */
[----:B------:R-:W-:Y:S01]  /*5dd0*/  IMAD.U32 R4, RZ, RZ, UR8 ;  /* 0x00000008ff047e24 */ /* 0x000fe2000f8e00ff */
[----:B-----5:R-:W-:Y:S01]  /*5de0*/  MOV R7, UR7 ;  /* 0x0000000700077c02 */ /* 0x020fe20008000f00 */
[----:B------:R-:W-:Y:S01]  /*5df0*/  IMAD.U32 R6, RZ, RZ, UR6 ;  /* 0x00000006ff067e24 */ /* 0x000fe2000f8e00ff */
[----:B--2---:R-:W-:Y:S01]  /*5e00*/  MOV R11, UR5 ;  /* 0x00000005000b7c02 */ /* 0x004fe20008000f00 */
[----:B------:R-:W-:Y:S02]  /*5e10*/  IMAD.U32 R10, RZ, RZ, UR4 ;  /* 0x00000004ff0a7e24 */ /* 0x000fe4000f8e00ff */
[----:B------:R-:W-:Y:S07]  /*5e20*/  LEPC R20, `(.L_x_97) ;  /* 0x000000001014794e */ /* 0x000fee0000000000 */
[----:B-1-3--:R-:W-:Y:S05]  /*5e30*/  CALL.ABS.NOINC R2 ;  /* 0x0000000002007343 */ /* 0x00afea0003c00000 */
.L_x_97:
[----:B------:R-:W-:Y:S05]  /*5e40*/  WARPSYNC.ALL ;  /* 0x0000000000007948 */ /* 0x000fea0003800000 */
[----:B------:R-:W-:Y:S01]  /*5e50*/  R2UR UR4, R34 ;  /* 0x00000000220472ca */ /* 0x000fe200000e0000 */
[----:B------:R-:W-:Y:S01]  /*5e60*/  BSSY.RECONVERGENT B0, `(.L_x_98) ;  /* 0x0000039000007945 */ /* 0x000fe20003800200 */
[----:B------:R-:W-:Y:S11]  /*5e70*/  ISETP.NE.AND P0, PT, R78, RZ, PT ;  /* 0x000000ff4e00720c */ /* 0x000ff60003f05270 */
[----:B------:R-:W1:Y:S02]  /*5e80*/  LDTM.x16 R4, tmem[UR4] ;  /* 0x00000004000479ee */ /* 0x000e640008240000 */
[C---:B-12---:R-:W-:Y:S01]  /*5e90*/  FMUL R0, R33.reuse, R4 ;  /* 0x0000000421007220 */ /* 0x046fe20000400000 */
[C---:B------:R-:W-:Y:S01]  /*5ea0*/  FMUL R2, R33.reuse, R5 ;  /* 0x0000000521027220 */ /* 0x040fe20000400000 */
[C---:B------:R-:W-:Y:S01]  /*5eb0*/  FMUL R3, R33.reuse, R6 ;  /* 0x0000000621037220 */ /* 0x040fe20000400000 */
[----:B------:R-:W-:Y:S01]  /*5ec0*/  FMUL R7, R33, R7 ;  /* 0x0000000721077220 */ /* 0x000fe20000400000 */
[----:B------:R-:W-:Y:S01]  /*5ed0*/  FFMA R36, R35, R40, R0 ;  /* 0x0000002823247223 */ /* 0x000fe20000000000 */
        /* <DEDUP_REMOVED lines=10> */
[----:B------:R1:W-:Y:S01]  /*5f80*/  STS.128 [R76], R36 ;  /* 0x000000244c007388 */ /* 0x0003e20000000c00 */
        /* <DEDUP_REMOVED lines=8> */
[----:B------:R1:W-:Y:S01]  /*6010*/  STS.128 [R75+0x10], R4 ;  /* 0x000010044b007388 */ /* 0x0003e20000000c00 */
[----:B------:R-:W-:Y:S01]  /*6020*/  FMUL R13, R33, R17 ;  /* 0x00000011210d7220 */ /* 0x000fe20000400000 */
[----:B------:R-:W-:Y:S01]  /*6030*/  FFMA R10, R35, R50, R10 ;  /* 0x00000032230a7223 */ /* 0x000fe2000000000a */
[----:B------:R-:W-:Y:S01]  /*6040*/  FMUL R14, R33, R18 ;  /* 0x00000012210e7220 */ /* 0x000fe20000400000 */
[----:B------:R-:W-:Y:S01]  /*6050*/  FFMA R11, R35, R51, R15 ;  /* 0x00000033230b7223 */ /* 0x000fe2000000000f */
[----:B------:R-:W-:Y:S01]  /*6060*/  FMUL R19, R33, R19 ;  /* 0x0000001321137220 */ /* 0x000fe20000400000 */
[C---:B------:R-:W-:Y:S01]  /*6070*/  FFMA R12, R35.reuse, R52, R12 ;  /* 0x00000034230c7223 */ /* 0x040fe2000000000c */
[C---:B------:R-:W-:Y:S01]  /*6080*/  FFMA R13, R35.reuse, R53, R13 ;  /* 0x00000035230d7223 */ /* 0x040fe2000000000d */
[C---:B------:R-:W-:Y:S01]  /*6090*/  FFMA R14, R35.reuse, R54, R14 ;  /* 0x00000036230e7223 */ /* 0x040fe2000000000e */
[----:B------:R1:W-:Y:S01]  /*60a0*/  STS.128 [R74+0x20], R8 ;  /* 0x000020084a007388 */ /* 0x0003e20000000c00 */
[----:B------:R-:W-:Y:S05]  /*60b0*/  FFMA R15, R35, R55, R19 ;  /* 0x00000037230f7223 */ /* 0x000fea0000000013 */
[----:B------:R1:W-:Y:S01]  /*60c0*/  STS.128 [R82+0x30], R12 ;  /* 0x0000300c52007388 */ /* 0x0003e20000000c00 */
[----:B------:R-:W-:Y:S01]  /*60d0*/  @!PT LDS RZ, [RZ] ;  /* 0x00000000fffff984 */ /* 0x000fe20000000800 */
[----:B------:R-:W-:Y:S01]  /*60e0*/  @!PT LDS RZ, [RZ] ;  /* 0x00000000fffff984 */ /* 0x000fe20000000800 */
[----:B------:R-:W-:Y:S01]  /*60f0*/  @!PT LDS RZ, [RZ] ;  /* 0x00000000fffff984 */ /* 0x000fe20000000800 */
[----:B------:R-:W-:Y:S01]  /*6100*/  @!PT LDS RZ, [RZ] ;  /* 0x00000000fffff984 */ /* 0x000fe20000000800 */
[----:B------:R2:W-:Y:S06]  /*6110*/  MEMBAR.ALL.CTA ;  /* 0x0000000000007992 */ /* 0x0005ec0000008000 */
[----:B--2---:R-:W2:Y:S02]  /*6120*/  FENCE.VIEW.ASYNC.S ;  /* 0x00000000000073c6 */ /* 0x004ea40000000000 */
[----:B--2---:R-:W-:Y:S06]  /*6130*/  BAR.SYNC.DEFER_BLOCKING 0x1, 0x80 ;  /* 0x0042000000007b1d */ /* 0x004fec0000010000 */
[----:B------:R-:W-:Y:S05]  /*6140*/  @P0 BRA `(.L_x_99) ;  /* 0x0000000000280947 */ /* 0x000fea0003800000 */
[----:B------:R-:W-:Y:S02]  /*6150*/  UIADD3 UR4, UPT, UPT, UR48, 0x200, URZ ;  /* 0x0000020030047890 */ /* 0x000fe4000fffe0ff */
[----:B------:R-:W-:Y:S01]  /*6160*/  UIADD3 UR6, UP0, UPT, UR52, 0x680, URZ ;  /* 0x0000068034067890 */ /* 0x000fe2000ff1e0ff */
[----:B------:R-:W-:Y:S03]  /*6170*/  UMOV UR43, UR36 ;  /* 0x00000024002b7c82 */ /* 0x000fe60008000000 */
[----:B------:R-:W-:Y:S01]  /*6180*/  MOV R69, UR4 ;  /* 0x0000000400457c02 */ /* 0x000fe20008000f00 */
[----:B------:R-:W-:Y:S03]  /*6190*/  UIADD3.X UR7, UPT, UPT, URZ, UR53, URZ, UP0, !UPT ;  /* 0x00000035ff077290 */ /* 0x000fe600087fe4ff */
[----:B------:R-:W-:Y:S11]  /*61a0*/  R2UR UR40, R69 ;  /* 0x00000000452872ca */ /* 0x000ff600000e0000 */
[----:B------:R-:W-:Y:S02]  /*61b0*/  @!UPT UIADD3 URZ, UPT, UPT, URZ, URZ, URZ ;  /* 0x000000fffffff290 */ /* 0x000fe4000fffe0ff */
[----:B------:R2:W-:Y:S01]  /*61c0*/  UTMASTG.3D [UR40], [UR6] ;  /* 0x00000028060073b5 */ /* 0x0005e20008010000 */
[----:B------:R0:W-:Y:S01]  /*61d0*/  UTMACMDFLUSH ;  /* 0x00000000000079b7 */ /* 0x0001e20000000000 */
[----:B--2---:R-:W-:Y:S04]  /*61e0*/  DEPBAR.LE SB0, 0x1 ;  /* 0x000080400000791a */ /* 0x004fe80000000000 */
.L_x_99:
[----:B------:R-:W-:Y:S05]  /*61f0*/  BSYNC.RECONVERGENT B0 ;  /* 0x0000000000007941 */ /* 0x000fea0003800200 */
.L_x_98:
[----:B------:R-:W-:Y:S01]  /*6200*/  BAR.SYNC.DEFER_BLOCKING 0x1, 0x80 ;  /* 0x0042000000007b1d */ /* 0x000fe20000010000 */
[----:B------:R-:W-:Y:S01]  /*6210*/  ISETP.NE.AND P1, PT, R83, RZ, PT ;  /* 0x000000ff5300720c */ /* 0x000fe20003f25270 */
[----:B------:R-:W-:Y:S01]  /*6220*/  UISETP.NE.AND UP0, UPT, UR49, URZ, UPT ;  /* 0x000000ff3100728c */ /* 0x000fe2000bf05270 */
[----:B------:R-:W-:Y:S11]  /*6230*/  LEA R2, R85, UR48, 0x3 ;  /* 0x0000003055027c11 */ /* 0x000ff6000f8e18ff */
[----:B------:R-:W-:Y:S01]  /*6240*/  @P1 SHF.L.U32 R3, R73, 0x1f, RZ ;  /* 0x0000001f49031819 */ /* 0x000fe200000006ff */
[----:B------:R-:W-:Y:S06]  /*6250*/  BRA.U !UP0, `(.L_x_100) ;  /* 0x0000000108247547 */ /* 0x000fec000b800000 */
[----:B-1----:R-:W-:Y:S01]  /*6260*/  IMAD.U32 R4, RZ, RZ, UR51 ;  /* 0x00000033ff047e24 */ /* 0x002fe2000f8e00ff */
[----:B------:R-:W-:Y:S01]  /*6270*/  MOV R0, UR37 ;  /* 0x0000002500007c02 */ /* 0x000fe20008000f00 */
[----:B------:R-:W-:Y:S03]  /*6280*/  UIADD3 UR51, UPT, UPT, UR51, 0x1, URZ ;  /* 0x0000000133337890 */ /* 0x000fe6000fffe0ff */
[----:B------:R-:W-:Y:S01]  /*6290*/  @P1 LEA R4, R4, UR48, 0x3 ;  /* 0x0000003004041c11 */ /* 0x000fe2000f8e18ff */
[----:B------:R-:W-:Y:S04]  /*62a0*/  UISETP.NE.AND UP0, UPT, UR51, 0x4, UPT ;  /* 0x000000043300788c */ /* 0x000fe8000bf05270 */
[----:B------:R-:W-:Y:S01]  /*62b0*/  @P1 VIADD R4, R4, 0x60 ;  /* 0x0000006004041836 */ /* 0x000fe20000000000 */
[----:B------:R-:W-:Y:S04]  /*62c0*/  USEL UR51, UR51, URZ, UP0 ;  /* 0x000000ff33337287 */ /* 0x000fe80008000000 */
[----:B------:R-:W-:Y:S04]  /*62d0*/  @P1 PRMT R0, R0, 0x654, R4 ;  /* 0x0000065400001816 */ /* 0x000fe80000000004 */
[----:B------:R2:W-:Y:S04]  /*62e0*/  @P1 SYNCS.ARRIVE.TRANS64.RED.A1T0 RZ, [R0+URZ], RZ ;  /* 0x000000ff00ff19a7 */ /* 0x0005e800081004ff */
.L_x_100:
[----:B------:R-:W4:Y:S01]  /*62f0*/  @P1 SYNCS.PHASECHK.TRANS64.TRYWAIT P0, [R2+URZ+0x40], R3 ;  /* 0x00004003020015a7 */ /* 0x000f2200080011ff */
[----:B------:R-:W-:Y:S01]  /*6300*/  BSSY B1, `(.L_x_101) ;  /* 0x0000016000017945 */ /* 0x000fe20003800000 */
[----:B----4-:R-:W-:Y:S03]  /*6310*/  @P1 SEL R86, RZ, 0x1, !P0 ;  /* 0x00000001ff561807 */ /* 0x010fe60004000000 */
[----:B------:R-:W-:Y:S05]  /*6320*/  @!P1 BRA `(.L_x_102) ;  /* 0x00000000004c9947 */ /* 0x000fea0003800000 */
[----:B------:R-:W-:Y:S01]  /*6330*/  ISETP.NE.AND P0, PT, R86, RZ, PT ;  /* 0x000000ff5600720c */ /* 0x000fe20003f05270 */
[----:B------:R-:W-:Y:S01]  /*6340*/  BSSY B0, `(.L_x_103) ;  /* 0x000000b000007945 */ /* 0x000fe20003800000 */
[----:B------:R-:W-:Y:S11]  /*6350*/  ISETP.NE.AND P1, PT, R87, RZ, PT ;  /* 0x000000ff5700720c */ /* 0x000ff60003f25270 */
[----:B------:R-:W-:Y:S02]  /*6360*/  @!UPT UIADD3 URZ, UPT, UPT, URZ, URZ, URZ ;  /* 0x000000fffffff290 */ /* 0x000fe4000fffe0ff */
[C---:B-1----:R-:W-:Y:S01]  /*6370*/  @P1 IMAD R6, R85.reuse, 0x2000, R76 ;  /* 0x0000200055061824 */ /* 0x042fe200078e024c */
[C---:B------:R-:W-:Y:S01]  /*6380*/  @P1 LEA R4, R85.reuse, R74, 0xd ;  /* 0x0000004a55041211 */ /* 0x040fe200078e68ff */
[C---:B------:R-:W-:Y:S02]  /*6390*/  @P1 IMAD R5, R85.reuse, 0x2000, R75 ;  /* 0x0000200055051824 */ /* 0x040fe400078e024b */
[----:B------:R-:W-:Y:S01]  /*63a0*/  @P1 IMAD R3, R85, 0x2000, R82 ;  /* 0x0000200055031824 */ /* 0x000fe200078e0252 */
[----:B------:R-:W-:Y:S06]  /*63b0*/  @P0 BRA `(.L_x_104) ;  /* 0x00000000000c0947 */ /* 0x000fec0003800000 */
[----:B--2---:R-:W-:Y:S04]  /*63c0*/  SHF.L.U32 R0, R73, 0x1f, RZ ;  /* 0x0000001f49007819 */ /* 0x004fe800000006ff */
[----:B------:R-:W1:Y:S02]  /*63d0*/  SYNCS.PHASECHK.TRANS64.TRYWAIT P0, [R2+URZ+0x40], R0 ;  /* 0x00004000020075a7 */ /* 0x000e6400080011ff */
[----:B-1----:R-:W-:Y:S05]  /*63e0*/  @!P0 BRA `(.L_x_105) ;  /* 0x0000002000a48947 */ /* 0x002fea0003800000 */
.L_x_104:
[----:B------:R-:W-:Y:S05]  /*63f0*/  BSYNC B0 ;  /* 0x0000000000007941 */ /* 0x000fea0003800000 */
.L_x_103:
[----:B------:R-:W-:Y:S02]  /*6400*/  ISETP.NE.AND P0, PT, R87, RZ, PT ;  /* 0x000000ff5700720c */ /* 0x000fe40003f05270 */
[----:B------:R-:W-:Y:S11]  /*6410*/  IADD3 R85, PT, PT, R85, 0x1, RZ ;  /* 0x0000000155557810 */ /* 0x000ff60007ffe0ff */
[----:B------:R4:W1:Y:S04]  /*6420*/  @P0 LDS.128 R40, [R6] ;  /* 0x0000000006280984 */ /* 0x0008680000000c00 */
[----:B------:R4:W1:Y:S04]  /*6430*/  @P0 LDS.128 R44, [R5+0x10] ;  /* 0x00001000052c0984 */ /* 0x0008680000000c00 */
[----:B------:R4:W1:Y:S04]  /*6440*/  @P0 LDS.128 R48, [R4+0x20] ;  /* 0x0000200004300984 */ /* 0x0008680000000c00 */
[----:B------:R4:W1:Y:S02]  /*6450*/  @P0 LDS.128 R52, [R3+0x30] ;  /* 0x0000300003340984 */ /* 0x0008640000000c00 */
.L_x_102:
[----:B------:R-:W-:Y:S05]  /*6460*/  BSYNC B1 ;  /* 0x0000000000017941 */ /* 0x000fea0003800000 */
.L_x_101:
[----:B-12---:R-:W-:Y:S05]  /*6470*/  VIADD R0, R34, 0x10 ;  /* 0x0000001022007836 */ /* 0x006fea0000000000 */
[----:B------:R-:W-:Y:S04]  /*6480*/  SHF.R.U32.HI R0, RZ, 0x15, R0 ;  /* 0x00000015ff007819 */ /* 0x000fe80000011600 */
[----:B------:R-:W-:Y:S11]  /*6490*/  LOP3.LUT P0, RZ, R0, 0x3, R68, 0x48, !PT ;  /* 0x0000000300ff7812 */ /* 0x000ff60007804844 */
[----:B------:R-:W-:Y:S02]  /*64a0*/  @!UPT UIADD3 URZ, UPT, UPT, URZ, URZ, URZ ;  /* 0x000000fffffff290 */ /* 0x000fe4000fffe0ff */
[----:B------:R-:W-:Y:S05]  /*64b0*/  @!P0 BRA `(.L_x_106) ;  /* 0x0000000000408947 */ /* 0x000fea0003800000 */
[----:B------:R-:W1:Y:S01]  /*64c0*/  LDCU.64 UR8, c[0x4][0x70] ;  /* 0x01000e00ff0877ac */ /* 0x000e620008000a00 */
[----:B----4-:R-:W-:Y:S01]  /*64d0*/  MOV R3, 0x0 ;  /* 0x0000000000037802 */ /* 0x010fe20000000f00 */
[----:B------:R-:W-:Y:S02]  /*64e0*/  HFMA2 R12, -RZ, RZ, 0, 5.9604644775390625e-08 ;  /* 0x00000001ff0c7431 */ /* 0x000fe400000001ff */
[----:B------:R-:W-:Y:S02]  /*64f0*/  IMAD.MOV.U32 R8, RZ, RZ, 0x192 ;  /* 0x00000192ff087424 */ /* 0x000fe400078e00ff */
[----:B------:R-:W-:Y:S01]  /*6500*/  IMAD.MOV.U32 R13, RZ, RZ, RZ ;  /* 0x000000ffff0d7224 */ /* 0x000fe200078e00ff */
[----:B------:R-:W2:Y:S01]  /*6510*/  LDCU.64 UR6, c[0x4][0x78] ;  /* 0x01000f00ff0677ac */ /* 0x000ea20008000a00 */
[----:B------:R-:W4:Y:S01]  /*6520*/  LDC.64 R2, c[0x4][R3] ;  /* 0x0100000003027b82 */ /* 0x000f220000000a00 */
[----:B------:R-:W5:Y:S01]  /*6530*/  LDCU.64 UR4, c[0x4][0x10] ;  /* 0x01000200ff0477ac */ /* 0x000f620008000a00 */
[----:B-1----:R-:W-:Y:S01]  /*6540*/  MOV R5, UR9 ;  /* 0x0000000900057c02 */ /* 0x002fe20008000f00 */
[----:B------:R-:W-:Y:S01]  /*6550*/  IMAD.U32 R4, RZ, RZ, UR8 ;  /* 0x00000008ff047e24 */ /* 0x000fe2000f8e00ff */
[----:B--2---:R-:W-:Y:S01]  /*6560*/  MOV R7, UR7 ;  /* 0x0000000700077c02 */ /* 0x004fe20008000f00 */
[----:B------:R-:W-:Y:S01]  /*6570*/  IMAD.U32 R6, RZ, RZ, UR6 ;  /* 0x00000006ff067e24 */ /* 0x000fe2000f8e00ff */
[----:B-----5:R-:W-:Y:S01]  /*6580*/  MOV R11, UR5 ;  /* 0x00000005000b7c02 */ /* 0x020fe20008000f00 */
[----:B------:R-:W-:Y:S02]  /*6590*/  IMAD.U32 R10, RZ, RZ, UR4 ;  /* 0x00000004ff0a7e24 */ /* 0x000fe4000f8e00ff */
[----:B------:R-:W-:Y:S07]  /*65a0*/  LEPC R20, `(.L_x_106) ;  /* 0x000000001014794e */ /* 0x000fee0000000000 */
[----:B---34-:R-:W-:Y:S05]  /*65b0*/  CALL.ABS.NOINC R2 ;  /* 0x0000000002007343 */ /* 0x018fea0003c00000 */
.L_x_106:
[----:B------:R-:W-:Y:S05]  /*65c0*/  WARPSYNC.ALL ;  /* 0x0000000000007948 */ /* 0x000fea0003800000 */
[----:B------:R-:W-:Y:S01]  /*65d0*/  R2UR UR4, R34 ;  /* 0x00000000220472ca */ /* 0x000fe200000e0000 */
[----:B------:R-:W-:Y:S01]  /*65e0*/  BSSY.RECONVERGENT B0, `(.L_x_107) ;  /* 0x0000040000007945 */ /* 0x000fe20003800200 */
[----:B------:R-:W-:Y:S02]  /*65f0*/  ISETP.NE.AND P6, PT, R83, RZ, PT ;  /* 0x000000ff5300720c */ /* 0x000fe40003fc5270 */
[----:B------:R-:W-:Y:S02]  /*6600*/  ISETP.NE.AND P0, PT, R78, RZ, PT ;  /* 0x000000ff4e00720c */ /* 0x000fe40003f05270 */
[----:B------:R-:W-:Y:S07]  /*6610*/  MOV R20, UR51 ;  /* 0x0000003300147c02 */ /* 0x000fee0008000f00 */
[----:B----4-:R-:W1:Y:S02]  /*6620*/  LDTM.x16 R4, tmem[UR4+0x10] ;  /* 0x00001004000479ee */ /* 0x010e640008240000 */
[----:B------:R-:W-:Y:S01]  /*6630*/  @P6 LEA R20, R20, UR48, 0x3 ;  /* 0x0000003014146c11 */ /* 0x000fe2000f8e18ff */
[C---:B-1----:R-:W-:Y:S01]  /*6640*/  FMUL R0, R33.reuse, R4 ;  /* 0x0000000421007220 */ /* 0x042fe20000400000 */
        /* <DEDUP_REMOVED lines=33> */
[----:B------:R-:W-:Y:S01]  /*6860*/  FFMA R15, R35, R55, R19 ;  /* 0x00000037230f7223 */ /* 0x000fe20000000013 */
[----:B------:R-:W-:Y:S02]  /*6870*/  MOV R16, UR37 ;  /* 0x0000002500107c02 */ /* 0x000fe40008000f00 */
[----:B------:R-:W-:Y:S02]  /*6880*/  @P6 IADD3 R17, PT, PT, R20, 0x60, RZ ;  /* 0x0000006014116810 */ /* 0x000fe40007ffe0ff */
[----:B------:R1:W-:Y:S01]  /*6890*/  STS.128 [R82+0x2030], R12 ;  /* 0x0020300c52007388 */ /* 0x0003e20000000c00 */
[----:B------:R-:W-:Y:S02]  /*68a0*/  LEA R0, R85, UR48, 0x3 ;  /* 0x0000003055007c11 */ /* 0x000fe4000f8e18ff */
[----:B------:R-:W-:Y:S01]  /*68b0*/  @P6 PRMT R16, R16, 0x654, R17 ;  /* 0x0000065410106816 */ /* 0x000fe20000000011 */
[----:B------:R-:W-:Y:S01]  /*68c0*/  @!PT LDS RZ, [RZ] ;  /* 0x00000000fffff984 */ /* 0x000fe20000000800 */
[----:B------:R-:W-:Y:S01]  /*68d0*/  @!PT LDS RZ, [RZ] ;  /* 0x00000000fffff984 */ /* 0x000fe20000000800 */
[----:B------:R-:W-:Y:S01]  /*68e0*/  @!PT LDS RZ, [RZ] ;  /* 0x00000000fffff984 */ /* 0x000fe20000000800 */
[----:B------:R-:W-:Y:S01]  /*68f0*/  @!PT LDS RZ, [RZ] ;  /* 0x00000000fffff984 */ /* 0x000fe20000000800 */
[----:B------:R2:W-:Y:S06]  /*6900*/  MEMBAR.ALL.CTA ;  /* 0x0000000000007992 */ /* 0x0005ec0000008000 */
[----:B--2---:R-:W2:Y:S01]  /*6910*/  FENCE.VIEW.ASYNC.S ;  /* 0x00000000000073c6 */ /* 0x004ea20000000000 */
[----:B------:R-:W-:Y:S01]  /*6920*/  @P6 SHF.L.U32 R2, R73, 0x1f, RZ ;  /* 0x0000001f49026819 */ /* 0x000fe200000006ff */
[----:B--2---:R-:W-:Y:S06]  /*6930*/  BAR.SYNC.DEFER_BLOCKING 0x1, 0x80 ;  /* 0x0042000000007b1d */ /* 0x004fec0000010000 */
[----:B------:R-:W-:Y:S05]  /*6940*/  @P0 BRA `(.L_x_108) ;  /* 0x0000000000240947 */ /* 0x000fea0003800000 */
[----:B------:R-:W-:Y:S02]  /*6950*/  UIADD3 UR8, UP0, UPT, UR52, 0x680, URZ ;  /* 0x0000068034087890 */ /* 0x000fe4000ff1e0ff */
[----:B------:R-:W-:Y:S02]  /*6960*/  UIADD3 UR5, UPT, UPT, UR41, 0x10, URZ ;  /* 0x0000001029057890 */ /* 0x000fe4000fffe0ff */
[----:B------:R-:W-:Y:S02]  /*6970*/  UIADD3 UR4, UPT, UPT, UR48, 0x2200, URZ ;  /* 0x0000220030047890 */ /* 0x000fe4000fffe0ff */
[----:B------:R-:W-:Y:S01]  /*6980*/  UIADD3.X UR9, UPT, UPT, URZ, UR53, URZ, UP0, !UPT ;  /* 0x00000035ff097290 */ /* 0x000fe200087fe4ff */
[----:B------:R-:W-:Y:S01]  /*6990*/  UMOV UR6, UR42 ;  /* 0x0000002a00067c82 */ /* 0x000fe20008000000 */
[----:B------:R-:W-:Y:S07]  /*69a0*/  UMOV UR7, UR36 ;  /* 0x0000002400077c82 */ /* 0x000fee0008000000 */
[----:B------:R2:W-:Y:S01]  /*69b0*/  UTMASTG.3D [UR4], [UR8] ;  /* 0x00000004080073b5 */ /* 0x0005e20008010000 */
[----:B------:R0:W-:Y:S01]  /*69c0*/  UTMACMDFLUSH ;  /* 0x00000000000079b7 */ /* 0x0001e20000000000 */
[----:B--2---:R-:W-:Y:S04]  /*69d0*/  DEPBAR.LE SB0, 0x1 ;  /* 0x000080400000791a */ /* 0x004fe80000000000 */
.L_x_108:
[----:B------:R-:W-:Y:S05]  /*69e0*/  BSYNC.RECONVERGENT B0 ;  /* 0x0000000000007941 */ /* 0x000fea0003800200 */
.L_x_107:
[----:B------:R-:W-:Y:S01]  /*69f0*/  BAR.SYNC.DEFER_BLOCKING 0x1, 0x80 ;  /* 0x0042000000007b1d */ /* 0x000fe20000010000 */
[----:B------:R-:W-:Y:S04]  /*6a00*/  UIADD3 UR40, UPT, UPT, UR51, 0x1, URZ ;  /* 0x0000000133287890 */ /* 0x000fe8000fffe0ff */
[----:B------:R-:W-:Y:S04]  /*6a10*/  UISETP.NE.AND UP0, UPT, UR40, 0x4, UPT ;  /* 0x000000042800788c */ /* 0x000fe8000bf05270 */
[----:B------:R-:W-:Y:S01]  /*6a20*/  USEL UR40, UR40, URZ, UP0 ;  /* 0x000000ff28287287 */ /* 0x000fe20008000000 */
[----:B------:R2:W-:Y:S01]  /*6a30*/  @P6 SYNCS.ARRIVE.TRANS64.RED.A1T0 RZ, [R16+URZ], RZ ;  /* 0x000000ff10ff69a7 */ /* 0x0005e200081004ff */
[----:B------:R-:W-:Y:S01]  /*6a40*/  BSSY B1, `(.L_x_109) ;  /* 0x0000017000017945 */ /* 0x000fe20003800000 */
[----:B------:R-:W4:Y:S02]  /*6a50*/  @P6 SYNCS.PHASECHK.TRANS64.TRYWAIT P0, [R0+URZ+0x40], R2 ;  /* 0x00004002000065a7 */ /* 0x000f2400080011ff */
[----:B----4-:R-:W-:Y:S01]  /*6a60*/  @P6 SEL R86, RZ, 0x1, !P0 ;  /* 0x00000001ff566807 */ /* 0x010fe20004000000 */
[----:B--2---:R-:W-:Y:S06]  /*6a70*/  @!P6 BRA `(.L_x_110) ;  /* 0x00000000004ce947 */ /* 0x004fec0003800000 */
        /* <DEDUP_REMOVED lines=9> */
[----:B------:R-:W-:Y:S04]  /*6b10*/  SHF.L.U32 R6, R73, 0x1f, RZ ;  /* 0x0000001f49067819 */ /* 0x000fe800000006ff */
[----:B------:R-:W1:Y:S02]  /*6b20*/  SYNCS.PHASECHK.TRANS64.TRYWAIT P0, [R0+URZ+0x40], R6 ;  /* 0x00004006000075a7 */ /* 0x000e6400080011ff */
[----:B-1----:R-:W-:Y:S05]  /*6b30*/  @!P0 BRA `(.L_x_113) ;  /* 0x0000001800e48947 */ /* 0x002fea0003800000 */
.L_x_112:
[----:B------:R-:W-:Y:S05]  /*6b40*/  BSYNC B0 ;  /* 0x0000000000007941 */ /* 0x000fea0003800000 */
.L_x_111:
[----:B------:R-:W-:Y:S02]  /*6b50*/  ISETP.NE.AND P0, PT, R87, RZ, PT ;  /* 0x000000ff5700720c */ /* 0x000fe40003f05270 */
[----:B------:R-:W-:Y:S11]  /*6b60*/  IADD3 R85, PT, PT, R85, 0x1, RZ ;  /* 0x0000000155557810 */ /* 0x000ff60007ffe0ff */
[----:B------:R2:W4:Y:S04]  /*6b70*/  @P0 LDS.128 R40, [R5] ;  /* 0x0000000005280984 */ /* 0x0005280000000c00 */
[----:B------:R2:W1:Y:S04]  /*6b80*/  @P0 LDS.128 R44, [R4+0x10] ;  /* 0x00001000042c0984 */ /* 0x0004680000000c00 */
[----:B------:R2:W1:Y:S04]  /*6b90*/  @P0 LDS.128 R48, [R3+0x20] ;  /* 0x0000200003300984 */ /* 0x0004680000000c00 */
[----:B------:R2:W1:Y:S02]  /*6ba0*/  @P0 LDS.128 R52, [R2+0x30] ;  /* 0x0000300002340984 */ /* 0x0004640000000c00 */
.L_x_110:
[----:B------:R-:W-:Y:S05]  /*6bb0*/  BSYNC B1 ;  /* 0x0000000000017941 */ /* 0x000fea0003800000 */
.L_x_109:
[----:B-1----:R-:W-:Y:S05]  /*6bc0*/  VIADD R0, R34, 0x20 ;  /* 0x0000002022007836 */ /* 0x002fea0000000000 */
[----:B------:R-:W-:Y:S04]  /*6bd0*/  SHF.R.U32.HI R0, RZ, 0x15, R0 ;  /* 0x00000015ff007819 */ /* 0x000fe80000011600 */
[----:B------:R-:W-:Y:S11]  /*6be0*/  LOP3.LUT P0, RZ, R0, 0x3, R68, 0x48, !PT ;  /* 0x0000000300ff7812 */ /* 0x000ff60007804844 */
[----:B------:R-:W-:Y:S02]  /*6bf0*/  @!UPT UIADD3 URZ, UPT, UPT, URZ, URZ, URZ ;  /* 0x000000fffffff290 */ /* 0x000fe4000fffe0ff */
[----:B------:R-:W-:Y:S05]  /*6c00*/  @!P0 BRA `(.L_x_114) ;  /* 0x0000000000408947 */ /* 0x000fea0003800000 */
[----:B------:R-:W1:Y:S01]  /*6c10*/  LDCU.64 UR8, c[0x4][0x70] ;  /* 0x01000e00ff0877ac */ /* 0x000e620008000a00 */
[----:B--2---:R-:W-:Y:S01]  /*6c20*/  MOV R3, 0x0 ;  /* 0x0000000000037802 */ /* 0x004fe20000000f00 */
[----:B------:R-:W-:Y:S02]  /*6c30*/  HFMA2 R12, -RZ, RZ, 0, 5.9604644775390625e-08 ;  /* 0x00000001ff0c7431 */ /* 0x000fe400000001ff */
[----:B------:R-:W-:Y:S02]  /*6c40*/  IMAD.MOV.U32 R8, RZ, RZ, 0x192 ;  /* 0x00000192ff087424 */ /* 0x000fe400078e00ff */
[----:B------:R-:W-:Y:S01]  /*6c50*/  IMAD.MOV.U32 R13, RZ, RZ, RZ ;  /* 0x000000ffff0d7224 */ /* 0x000fe200078e00ff */
[----:B------:R-:W2:Y:S01]  /*6c60*/  LDCU.64 UR6, c[0x4][0x78] ;  /* 0x01000f00ff0677ac */ /* 0x000ea20008000a00 */
[----:B------:R-:W3:Y:S01]  /*6c70*/  LDC.64 R2, c[0x4][R3] ;  /* 0x0100000003027b82 */ /* 0x000ee20000000a00 */
        /* <DEDUP_REMOVED lines=9> */
.L_x_114:
[----:B------:R-:W-:Y:S05]  /*6d10*/  WARPSYNC.ALL ;  /* 0x0000000000007948 */ /* 0x000fea0003800000 */
[----:B------:R-:W-:Y:S01]  /*6d20*/  R2UR UR4, R34 ;  /* 0x00000000220472ca */ /* 0x000fe200000e0000 */
[----:B------:R-:W-:Y:S01]  /*6d30*/  BSSY.RECONVERGENT B0, `(.L_x_115) ;  /* 0x0000040000007945 */ /* 0x000fe20003800200 */
[----:B------:R-:W-:Y:S02]  /*6d40*/  ISETP.NE.AND P6, PT, R83, RZ, PT ;  /* 0x000000ff5300720c */ /* 0x000fe40003fc5270 */
[----:B------:R-:W-:Y:S02]  /*6d50*/  ISETP.NE.AND P0, PT, R78, RZ, PT ;  /* 0x000000ff4e00720c */ /* 0x000fe40003f05270 */
[----:B------:R-:W-:Y:S07]  /*6d60*/  MOV R20, UR40 ;  /* 0x0000002800147c02 */ /* 0x000fee0008000f00 */
[----:B--2---:R-:W1:Y:S02]  /*6d70*/  LDTM.x16 R4, tmem[UR4+0x20] ;  /* 0x00002004000479ee */ /* 0x004e640008240000 */
[----:B------:R-:W-:Y:S01]  /*6d80*/  @P6 LEA R20, R20, UR48, 0x3 ;  /* 0x0000003014146c11 */ /* 0x000fe2000f8e18ff */
[C---:B-1----:R-:W-:Y:S01]  /*6d90*/  FMUL R0, R33.reuse, R4 ;  /* 0x0000000421007220 */ /* 0x042fe20000400000 */
[C---:B------:R-:W-:Y:S01]  /*6da0*/  FMUL R2, R33.reuse, R5 ;  /* 0x0000000521027220 */ /* 0x040fe20000400000 */
[C---:B------:R-:W-:Y:S01]  /*6db0*/  FMUL R3, R33.reuse, R6 ;  /* 0x0000000621037220 */ /* 0x040fe20000400000 */
[----:B------:R-:W-:Y:S01]  /*6dc0*/  FMUL R7, R33, R7 ;  /* 0x0000000721077220 */ /* 0x000fe20000400000 */
[----:B----4-:R-:W-:Y:S01]  /*6dd0*/  FFMA R36, R35, R40, R0 ;  /* 0x0000002823247223 */ /* 0x010fe20000000000 */
        /* <DEDUP_REMOVED lines=53> */
.L_x_116:
[----:B------:R-:W-:Y:S05]  /*7130*/  BSYNC.RECONVERGENT B0 ;  /* 0x0000000000007941 */ /* 0x000fea0003800200 */
.L_x_115:
        /* <DEDUP_REMOVED lines=21> */
.L_x_120:
[----:B------:R-:W-:Y:S05]  /*7290*/  BSYNC B0 ;  /* 0x0000000000007941 */ /* 0x000fea0003800000 */
.L_x_119:
[----:B------:R-:W-:Y:S11]  /*72a0*/  ISETP.NE.AND P0, PT, R87, RZ, PT ;  /* 0x000000ff5700720c */ /* 0x000ff60003f05270 */
[----:B------:R-:W-:Y:S02]  /*72b0*/  @!UPT UIADD3 URZ, UPT, UPT, URZ, URZ, URZ ;  /* 0x000000fffffff290 */ /* 0x000fe4000fffe0ff */
[----:B------:R2:W4:Y:S04]  /*72c0*/  @P0 LDS.128 R40, [R4] ;  /* 0x0000000004280984 */ /* 0x0005280000000c00 */
[----:B------:R2:W1:Y:S04]  /*72d0*/  @P0 LDS.128 R44, [R3+0x10] ;  /* 0x00001000032c0984 */ /* 0x0004680000000c00 */
[----:B------:R2:W1:Y:S04]  /*72e0*/  @P0 LDS.128 R48, [R2+0x20] ;  /* 0x0000200002300984 */ /* 0x0004680000000c00 */
[----:B------:R2:W1:Y:S02]  /*72f0*/  @P0 LDS.128 R52, [R85+0x30] ;  /* 0x0000300055340984 */ /* 0x0004640000000c00 */
.L_x_118:
[----:B------:R-:W-:Y:S05]  /*7300*/  BSYNC B1 ;  /* 0x0000000000017941 */ /* 0x000fea0003800000 */
.L_x_117:
        /* <DEDUP_REMOVED lines=21> */
.L_x_122:
[----:B------:R-:W-:Y:S01]  /*7460*/  ISETP.NE.AND P0, PT, R78, RZ, PT ;  /* 0x000000ff4e00720c */ /* 0x000fe20003f05270 */
[----:B------:R-:W-:Y:S05]  /*7470*/  WARPSYNC.ALL ;  /* 0x0000000000007948 */ /* 0x000fea0003800000 */
[----:B------:R-:W-:Y:S01]  /*7480*/  R2UR UR4, R34 ;  /* 0x00000000220472ca */ /* 0x000fe200000e0000 */
[----:B------:R-:W-:Y:S01]  /*7490*/  BSSY.RECONVERGENT B0, `(.L_x_123) ;  /* 0x000003c000007945 */ /* 0x000fe20003800200 */
[----:B------:R-:W-:Y:S11]  /*74a0*/  R2UR UR5, R84 ;  /* 0x00000000540572ca */ /* 0x000ff600000e0000 */
[----:B--2---:R-:W1:Y:S01]  /*74b0*/  LDTM.x16 R4, tmem[UR4+0x30] ;  /* 0x00003004000479ee */ /* 0x004e620008240000 */
[----:B------:R-:W-:Y:S01]  /*74c0*/  NOP ;  /* 0x0000000000007918 */ /* 0x000fe20000000000 */
[----:B------:R-:W-:Y:S04]  /*74d0*/  UIADD3 UR5, UPT, UPT, UR5, 0xd0, URZ ;  /* 0x000000d005057890 */ /* 0x000fe8000fffe0ff */
[----:B------:R-:W-:Y:S09]  /*74e0*/  UPRMT UR5, UR37, 0x654, UR5 ;  /* 0x0000065425057896 */ /* 0x000ff20008000005 */
[----:B-1----:R-:W-:Y:S01]  /*74f0*/  SYNCS.ARRIVE.TRANS64.RED.A1T0 RZ, [UR5], RZ ;  /* 0x000000ffffff79a7 */ /* 0x002fe20008100405 */
[C---:B------:R-:W-:Y:S01]  /*7500*/  FMUL R0, R33.reuse, R4 ;  /* 0x0000000421007220 */ /* 0x040fe20000400000 */
        /* <DEDUP_REMOVED lines=52> */
.L_x_124:
[----:B------:R-:W-:Y:S05]  /*7850*/  BSYNC.RECONVERGENT B0 ;  /* 0x0000000000007941 */ /* 0x000fea0003800200 */
.L_x_123:
[----:B------:R-:W-:Y:S01]  /*7860*/  BAR.SYNC.DEFER_BLOCKING 0x1, 0x80 ;  /* 0x0042000000007b1d */ /* 0x000fe20000010000 */
[----:B------:R-:W-:Y:S01]  /*7870*/  UISETP.NE.AND UP0, UPT, UR49, -0x4, UPT ;  /* 0xfffffffc3100788c */ /* 0x000fe2000bf05270 */
[----:B------:R-:W-:Y:S08]  /*7880*/  IADD3 R31, PT, PT, R31, 0x1, RZ ;  /* 0x000000011f1f7810 */ /* 0x000ff00007ffe0ff */
[----:B------:R-:W-:Y:S05]  /*7890*/  BRA.U !UP0, `(.L_x_125) ;  /* 0x0000000108287547 */ /* 0x000fea000b800000 */
[----:B------:R-:W-:Y:S01]  /*78a0*/  ISETP.NE.AND P0, PT, R83, RZ, PT ;  /* 0x000000ff5300720c */ /* 0x000fe20003f05270 */
[----:B------:R-:W-:Y:S01]  /*78b0*/  IMAD.U32 R2, RZ, RZ, UR51 ;  /* 0x00000033ff027e24 */ /* 0x000fe2000f8e00ff */
[----:B------:R-:W-:Y:S01]  /*78c0*/  UIADD3 UR51, UPT, UPT, UR51, 0x1, URZ ;  /* 0x0000000133337890 */ /* 0x000fe2000fffe0ff */
[----:B------:R-:W-:Y:S03]  /*78d0*/  IMAD.U32 R0, RZ, RZ, UR37 ;  /* 0x00000025ff007e24 */ /* 0x000fe6000f8e00ff */
[----:B------:R-:W-:Y:S04]  /*78e0*/  UISETP.NE.AND UP0, UPT, UR51, 0x4, UPT ;  /* 0x000000043300788c */ /* 0x000fe8000bf05270 */
[----:B------:R-:W-:Y:S03]  /*78f0*/  USEL UR51, UR51, URZ, UP0 ;  /* 0x000000ff33337287 */ /* 0x000fe60008000000 */
[----:B------:R-:W-:Y:S05]  /*7900*/  @P0 LEA R2, R2, UR48, 0x3 ;  /* 0x0000003002020c11 */ /* 0x000fea000f8e18ff */
[----:B------:R-:W-:Y:S05]  /*7910*/  @P0 VIADD R2, R2, 0x60 ;  /* 0x0000006002020836 */ /* 0x000fea0000000000 */
[----:B------:R-:W-:Y:S04]  /*7920*/  @P0 PRMT R0, R0, 0x654, R2 ;  /* 0x0000065400000816 */ /* 0x000fe80000000002 */
[----:B------:R2:W-:Y:S03]  /*7930*/  @P0 SYNCS.ARRIVE.TRANS64.RED.A1T0 RZ, [R0+URZ], RZ ;  /* 0x000000ff00ff09a7 */ /* 0x0005e600081004ff */
.L_x_125:
[----:B------:R-:W-:Y:S01]  /*7940*/  ISETP.NE.AND P2, PT, R79, RZ, PT ;  /* 0x000000ff4f00720c */ /* 0x000fe20003f45270 */
[----:B------:R-:W-:Y:S01]  /*7950*/  UIADD3 UR49, UPT, UPT, UR49, 0x4, URZ ;  /* 0x0000000431317890 */ /* 0x000fe2000fffe0ff */
[----:B------:R-:W-:Y:S01]  /*7960*/  ISETP.NE.AND P0, PT, R81, 0x2, PT ;  /* 0x000000025100780c */ /* 0x000fe20003f05270 */
[----:B-1----:R-:W-:Y:S01]  /*7970*/  IMAD.IADD R14, R29, 0x1, R62 ;  /* 0x000000011d0e7824 */ /* 0x002fe200078e023e */
[----:B------:R-:W-:Y:S01]  /*7980*/  ISETP.NE.AND P1, PT, R31, 0x4, PT ;  /* 0x000000041f00780c */ /* 0x000fe20003f25270 */
[----:B------:R-:W-:Y:S01]  /*7990*/  IMAD.IADD R15, R30, 0x1, R63 ;  /* 0x000000011e0f7824 */ /* 0x000fe200078e023f */
[----:B------:R-:W-:Y:S02]  /*79a0*/  SEL R2, RZ, 0x1, P0 ;  /* 0x00000001ff027807 */ /* 0x000fe40000000000 */
[----:B--2---:R-:W-:Y:S02]  /*79b0*/  SEL R0, RZ, 0x1, P1 ;  /* 0x00000001ff007807 */ /* 0x004fe40000800000 */
[----:B------:R-:W-:Y:S02]  /*79c0*/  LOP3.LUT R71, R71, R2, RZ, 0x3c, !PT ;  /* 0x0000000247477212 */ /* 0x000fe400078e3cff */
[----:B------:R-:W-:Y:S02]  /*79d0*/  LOP3.LUT R72, R72, R0, RZ, 0x3c, !PT ;  /* 0x0000000048487212 */ /* 0x000fe400078e3cff */
[----:B------:R-:W-:Y:S02]  /*79e0*/  @P2 R2UR UR36, R70 ;  /* 0x00000000462422ca */ /* 0x000fe400000e0000 */
[----:B------:R-:W-:Y:S02]  /*79f0*/  SEL R81, R81, RZ, P0 ;  /* 0x000000ff51517207 */ /* 0x000fe40000000000 */
[----:B------:R-:W-:Y:S01]  /*7a00*/  SEL R31, R31, RZ, P1 ;  /* 0x000000ff1f1f7207 */ /* 0x000fe20000800000 */
[----:B------:R-:W-:Y:S10]  /*7a10*/  @P2 BRA `(.L_x_126) ;  /* 0xffffffd400502947 */ /* 0x000ff4000383ffff */
[----:B------:R-:W-:-:S09]  /*7a20*/  UISETP.NE.AND UP0, UPT, UR50, URZ, UPT ;  /* 0x000000ff3200728c */ /* 0x000fd2000bf05270 */
[----:B------:R-:W-:Y:S05]  /*7a30*/  BRA.U !UP0, `(.L_x_127) ;  /* 0x0000000108487547 */ /* 0x000fea000b800000 */
[----:B------:R-:W1:Y:S02]  /*7a40*/  LDCU.64 UR4, c[0x0][0x890] ;  /* 0x00011200ff0477ac */ /* 0x000e640008000a00 */
[----:B-1----:R-:W-:-:S04]  /*7a50*/  UISETP.NE.U32.AND UP0, UPT, UR4, URZ, UPT ;  /* 0x000000ff0400728c */ /* 0x002fc8000bf05070 */
[----:B------:R-:W-:-:S09]  /*7a60*/  UISETP.NE.AND.EX UP0, UPT, UR5, URZ, UPT, UP0 ;  /* 0x000000ff0500728c */ /* 0x000fd2000bf05300 */
[----:B------:R-:W-:Y:S05]  /*7a70*/  BRA.U UP0, `(.L_x_128) ;  /* 0x00000001000c7547 */ /* 0x000fea000b800000 */
[----:B------:R-:W-:-:S13]  /*7a80*/  FSETP.NEU.AND P0, PT, R35, RZ, PT ;  /* 0x000000ff2300720b */ /* 0x000fda0003f0d000 */
[----:B------:R-:W-:Y:S05]  /*7a90*/  @!P0 EXIT ;  /* 0x000000000000894d */ /* 0x000fea0003800000 */
[----:B------:R-:W-:Y:S05]  /*7aa0*/  BRA `(.L_x_127) ;  /* 0x00000000002c7947 */ /* 0x000fea0003800000 */
.L_x_128:
[----:B------:R-:W-:Y:S01]  /*7ab0*/  ISETP.NE.AND P0, PT, R80, RZ, PT ;  /* 0x000000ff5000720c */ /* 0x000fe20003f05270 */
[----:B------:R-:W-:-:S12]  /*7ac0*/  BSSY.RECONVERGENT B0, `(.L_x_127) ;  /* 0x0000009000007945 */ /* 0x000fd80003800200 */
[----:B------:R-:W-:Y:S05]  /*7ad0*/  @P0 BRA `(.L_x_129) ;  /* 0x0000000000140947 */ /* 0x000fea0003800000 */
[----:B------:R-:W1:Y:S02]  /*7ae0*/  LDCU.64 UR4, c[0x0][0x888] ;  /* 0x00011100ff0477ac */ /* 0x000e640008000a00 */
[----:B-1----:R-:W-:-:S04]  /*7af0*/  ISETP.NE.U32.AND P0, PT, RZ, UR4, PT ;  /* 0x00000004ff007c0c */ /* 0x002fc8000bf05070 */
[----:B------:R-:W-:-:S13]  /*7b00*/  ISETP.NE.AND.EX P0, PT, RZ, UR5, PT, P0 ;  /* 0x00000005ff007c0c */ /* 0x000fda000bf05300 */
[----:B------:R-:W-:Y:S05]  /*7b10*/  @!P0 EXIT ;  /* 0x000000000000894d */ /* 0x000fea0003800000 */
[----:B------:R-:W-:Y:S05]  /*7b20*/  BRA `(.L_x_130) ;  /* 0x0000000000087947 */ /* 0x000fea0003800000 */
.L_x_129:
[----:B------:R-:W-:-:S13]  /*7b30*/  FSETP.NEU.AND P0, PT, R35, RZ, PT ;  /* 0x000000ff2300720b */ /* 0x000fda0003f0d000 */
[----:B------:R-:W-:Y:S05]  /*7b40*/  @!P0 EXIT ;  /* 0x000000000000894d */ /* 0x000fea0003800000 */
.L_x_130:
[----:B------:R-:W-:Y:S05]  /*7b50*/  BSYNC.RECONVERGENT B0 ;  /* 0x0000000000007941 */ /* 0x000fea0003800200 */
.L_x_127:
[----:B------:R-:W-:Y:S01]  /*7b60*/  ULEA UR4, UR51, UR48, 0x3 ;  /* 0x0000003033047291 */ /* 0x000fe2000f8e18ff */
[----:B------:R-:W-:-:S04]  /*7b70*/  DEPBAR.LE SB0, 0x0 ;  /* 0x000080000000791a */ /* 0x000fc80000000000 */
[----:B------:R-:W-:-:S04]  /*7b80*/  UIADD3 UR4, UPT, UPT, UR4, 0x60, URZ ;  /* 0x0000006004047890 */ /* 0x000fc8000fffe0ff */
[----:B------:R-:W-:-:S09]  /*7b90*/  UPRMT UR4, UR37, 0x654, UR4 ;  /* 0x0000065425047896 */ /* 0x000fd20008000004 */
[----:B------:R-:W-:Y:S01]  /*7ba0*/  SYNCS.ARRIVE.TRANS64.RED.A1T0 RZ, [UR4], RZ ;  /* 0x000000ffffff79a7 */ /* 0x000fe20008100404 */
[----:B------:R-:W-:Y:S05]  /*7bb0*/  EXIT ;  /* 0x000000000000794d */ /* 0x000fea0003800000 */
.L_x_19:
[----:B--2---:R2:W1:Y:S02]  /*7bc0*/  SYNCS.PHASECHK.TRANS64.TRYWAIT P0, [R2+URZ+0x100], R3 ;  /* 0x00010003020075a7 */ /* 0x00446400080011ff */
[----:B-1----:R-:W-:Y:S05]  /*7bd0*/  @!P0 NANOSLEEP.SYNCS 0x989680 ;  /* 0x009896800000895d */ /* 0x002fea0003900000 */
[----:B------:R-:W1:Y:S02]  /*7be0*/  @!P0 SYNCS.PHASECHK.TRANS64 P0, [R2+URZ+0x100], R3 ;  /* 0x00010003020085a7 */ /* 0x000e6400080010ff */
[----:B-1----:R-:W-:Y:S05]  /*7bf0*/  @!P0 BRA `(.L_x_19) ;  /* 0xfffffffc00f08947 */ /* 0x002fea000383ffff */
[----:B------:R-:W-:Y:S05]  /*7c00*/  BRA `(.L_x_131) ;  /* 0xffffff9800747947 */ /* 0x000fea000383ffff */
.L_x_22:
[----:B-1----:R-:W-:-:S07]  /*7c10*/  MOV R2, UR33 ;  /* 0x0000002100027c02 */ /* 0x002fce0008000f00 */
.L_x_132:
[----:B-1----:R1:W2:Y:S02]  /*7c20*/  SYNCS.PHASECHK.TRANS64.TRYWAIT P0, [R2+URZ+0x20], R4 ;  /* 0x00002004020075a7 */ /* 0x0022a400080011ff */
[----:B--2---:R-:W-:Y:S05]  /*7c30*/  @!P0 NANOSLEEP.SYNCS 0x989680 ;  /* 0x009896800000895d */ /* 0x004fea0003900000 */
[----:B------:R-:W2:Y:S02]  /*7c40*/  @!P0 SYNCS.PHASECHK.TRANS64 P0, [R2+URZ+0x20], R4 ;  /* 0x00002004020085a7 */ /* 0x000ea400080010ff */
[----:B--2---:R-:W-:Y:S05]  /*7c50*/  @!P0 BRA `(.L_x_132) ;  /* 0xfffffffc00f08947 */ /* 0x004fea000383ffff */
[----:B------:R-:W-:Y:S05]  /*7c60*/  BRA `(.L_x_21) ;  /* 0xffffff9800c87947 */ /* 0x000fea000383ffff */
.L_x_28:
[----:B-1----:R-:W-:-:S07]  /*7c70*/  MOV R2, UR33 ;  /* 0x0000002100027c02 */ /* 0x002fce0008000f00 */
.L_x_133:
[----:B-1----:R1:W2:Y:S02]  /*7c80*/  SYNCS.PHASECHK.TRANS64.TRYWAIT P0, [R2+URZ+0x20], R4 ;  /* 0x00002004020075a7 */ /* 0x0022a400080011ff */
[----:B--2---:R-:W-:Y:S05]  /*7c90*/  @!P0 NANOSLEEP.SYNCS 0x989680 ;  /* 0x009896800000895d */ /* 0x004fea0003900000 */
[----:B------:R-:W2:Y:S02]  /*7ca0*/  @!P0 SYNCS.PHASECHK.TRANS64 P0, [R2+URZ+0x20], R4 ;  /* 0x00002004020085a7 */ /* 0x000ea400080010ff */
[----:B--2---:R-:W-:Y:S05]  /*7cb0*/  @!P0 BRA `(.L_x_133) ;  /* 0xfffffffc00f08947 */ /* 0x004fea000383ffff */
[----:B------:R-:W-:Y:S05]  /*7cc0*/  BRA `(.L_x_27) ;  /* 0xffffff9c00a07947 */ /* 0x000fea000383ffff */
.L_x_32:
[----:B-1----:R1:W2:Y:S02]  /*7cd0*/  SYNCS.PHASECHK.TRANS64.TRYWAIT P0, [R2+URZ+0x90], R3 ;  /* 0x00009003020075a7 */ /* 0x0022a400080011ff */
[----:B--2---:R-:W-:Y:S05]  /*7ce0*/  @!P0 NANOSLEEP.SYNCS 0x989680 ;  /* 0x009896800000895d */ /* 0x004fea0003900000 */
[----:B------:R-:W2:Y:S02]  /*7cf0*/  @!P0 SYNCS.PHASECHK.TRANS64 P0, [R2+URZ+0x90], R3 ;  /* 0x00009003020085a7 */ /* 0x000ea400080010ff */
[----:B--2---:R-:W-:Y:S05]  /*7d00*/  @!P0 BRA `(.L_x_32) ;  /* 0xfffffffc00f08947 */ /* 0x004fea000383ffff */
[----:B------:R-:W-:Y:S05]  /*7d10*/  BRA `(.L_x_134) ;  /* 0xffffffa000547947 */ /* 0x000fea000383ffff */
.L_x_36:
[----:B----4-:R-:W-:-:S07]  /*7d20*/  MOV R0, UR5 ;  /* 0x0000000500007c02 */ /* 0x010fce0008000f00 */
.L_x_135:
[----:B-1----:R1:W2:Y:S02]  /*7d30*/  SYNCS.PHASECHK.TRANS64.TRYWAIT P0, [R0+URZ], R2 ;  /* 0x00000002000075a7 */ /* 0x0022a400080011ff */
[----:B--2---:R-:W-:Y:S05]  /*7d40*/  @!P0 NANOSLEEP.SYNCS 0x989680 ;  /* 0x009896800000895d */ /* 0x004fea0003900000 */
[----:B------:R-:W2:Y:S02]  /*7d50*/  @!P0 SYNCS.PHASECHK.TRANS64 P0, [R0+URZ], R2 ;  /* 0x00000002000085a7 */ /* 0x000ea400080010ff */
[----:B--2---:R-:W-:Y:S05]  /*7d60*/  @!P0 BRA `(.L_x_135) ;  /* 0xfffffffc00f08947 */ /* 0x004fea000383ffff */
[----:B------:R-:W-:Y:S05]  /*7d70*/  BRA `(.L_x_136) ;  /* 0xffffffa400c47947 */ /* 0x000fea000383ffff */
.L_x_37:
[----:B----4-:R-:W-:-:S07]  /*7d80*/  MOV R0, UR5 ;  /* 0x0000000500007c02 */ /* 0x010fce0008000f00 */
.L_x_137:
[----:B-1----:R1:W2:Y:S02]  /*7d90*/  SYNCS.PHASECHK.TRANS64.TRYWAIT P0, [R0+URZ], R3 ;  /* 0x00000003000075a7 */ /* 0x0022a400080011ff */
[----:B--2---:R-:W-:Y:S05]  /*7da0*/  @!P0 NANOSLEEP.SYNCS 0x989680 ;  /* 0x009896800000895d */ /* 0x004fea0003900000 */
[----:B------:R-:W2:Y:S02]  /*7db0*/  @!P0 SYNCS.PHASECHK.TRANS64 P0, [R0+URZ], R3 ;  /* 0x00000003000085a7 */ /* 0x000ea400080010ff */
[----:B--2---:R-:W-:Y:S05]  /*7dc0*/  @!P0 BRA `(.L_x_137) ;  /* 0xfffffffc00f08947 */ /* 0x004fea000383ffff */
[----:B------:R-:W-:Y:S05]  /*7dd0*/  BRA `(.L_x_138) ;  /* 0xffffffa400d07947 */ /* 0x000fea000383ffff */
.L_x_38:
[----:B----4-:R-:W-:-:S07]  /*7de0*/  MOV R0, UR5 ;  /* 0x0000000500007c02 */ /* 0x010fce0008000f00 */
.L_x_139:
[----:B-1----:R1:W2:Y:S02]  /*7df0*/  SYNCS.PHASECHK.TRANS64.TRYWAIT P0, [R0+URZ], R3 ;  /* 0x00000003000075a7 */ /* 0x0022a400080011ff */
[----:B--2---:R-:W-:Y:S05]  /*7e00*/  @!P0 NANOSLEEP.SYNCS 0x989680 ;  /* 0x009896800000895d */ /* 0x004fea0003900000 */
[----:B------:R-:W2:Y:S02]  /*7e10*/  @!P0 SYNCS.PHASECHK.TRANS64 P0, [R0+URZ], R3 ;  /* 0x00000003000085a7 */ /* 0x000ea400080010ff */
[----:B--2---:R-:W-:Y:S05]  /*7e20*/  @!P0 BRA `(.L_x_139) ;  /* 0xfffffffc00f08947 */ /* 0x004fea000383ffff */
[----:B------:R-:W-:Y:S05]  /*7e30*/  BRA `(.L_x_140) ;  /* 0xffffffa400dc7947 */ /* 0x000fea000383ffff */
.L_x_41:
[----:B-1----:R1:W2:Y:S02]  /*7e40*/  SYNCS.PHASECHK.TRANS64.TRYWAIT P0, [R0+URZ+0xf0], R4 ;  /* 0x0000f004000075a7 */ /* 0x0022a400080011ff */
[----:B--2---:R-:W-:Y:S05]  /*7e50*/  @!P0 NANOSLEEP.SYNCS 0x989680 ;  /* 0x009896800000895d */ /* 0x004fea0003900000 */
[----:B------:R-:W2:Y:S02]  /*7e60*/  @!P0 SYNCS.PHASECHK.TRANS64 P0, [R0+URZ+0xf0], R4 ;  /* 0x0000f004000085a7 */ /* 0x000ea400080010ff */
[----:B--2---:R-:W-:Y:S05]  /*7e70*/  @!P0 BRA `(.L_x_41) ;  /* 0xfffffffc00f08947 */ /* 0x004fea000383ffff */
[----:B------:R-:W-:Y:S05]  /*7e80*/  BRA `(.L_x_141) ;  /* 0xffffffa800387947 */ /* 0x000fea000383ffff */
.L_x_42:
[----:B------:R-:W-:-:S07]  /*7e90*/  MOV R0, UR5 ;  /* 0x0000000500007c02 */ /* 0x000fce0008000f00 */
.L_x_142:
[----:B-1----:R1:W2:Y:S02]  /*7ea0*/  SYNCS.PHASECHK.TRANS64.TRYWAIT P0, [R0+URZ+0xa0], R5 ;  /* 0x0000a005000075a7 */ /* 0x0022a400080011ff */
[----:B--2---:R-:W-:Y:S05]  /*7eb0*/  @!P0 NANOSLEEP.SYNCS 0x989680 ;  /* 0x009896800000895d */ /* 0x004fea0003900000 */
[----:B------:R-:W2:Y:S02]  /*7ec0*/  @!P0 SYNCS.PHASECHK.TRANS64 P0, [R0+URZ+0xa0], R5 ;  /* 0x0000a005000085a7 */ /* 0x000ea400080010ff */
[----:B--2---:R-:W-:Y:S05]  /*7ed0*/  @!P0 BRA `(.L_x_142) ;  /* 0xfffffffc00f08947 */ /* 0x004fea000383ffff */
[----:B------:R-:W-:Y:S05]  /*7ee0*/  BRA `(.L_x_143) ;  /* 0xffffffa800487947 */ /* 0x000fea000383ffff */
.L_x_43:
[----:B-1----:R1:W2:Y:S02]  /*7ef0*/  SYNCS.PHASECHK.TRANS64.TRYWAIT P1, [R0+URZ+0x90], R4 ;  /* 0x00009004000075a7 */ /* 0x0022a400080211ff */
[----:B--2---:R-:W-:Y:S05]  /*7f00*/  @!P1 NANOSLEEP.SYNCS 0x989680 ;  /* 0x009896800000995d */ /* 0x004fea0003900000 */
[----:B------:R-:W2:Y:S02]  /*7f10*/  @!P1 SYNCS.PHASECHK.TRANS64 P1, [R0+URZ+0x90], R4 ;  /* 0x00009004000095a7 */ /* 0x000ea400080210ff */
[----:B--2---:R-:W-:Y:S05]  /*7f20*/  @!P1 BRA `(.L_x_43) ;  /* 0xfffffffc00f09947 */ /* 0x004fea000383ffff */
[----:B------:R-:W-:Y:S05]  /*7f30*/  BRA `(.L_x_144) ;  /* 0xffffffa800787947 */ /* 0x000fea000383ffff */
.L_x_46:
[----:B------:R-:W-:-:S07]  /*7f40*/  MOV R0, UR5 ;  /* 0x0000000500007c02 */ /* 0x000fce0008000f00 */
.L_x_145:
[----:B-1----:R1:W2:Y:S02]  /*7f50*/  SYNCS.PHASECHK.TRANS64.TRYWAIT P0, [R0+URZ+0xa0], R2 ;  /* 0x0000a002000075a7 */ /* 0x0022a400080011ff */
[----:B--2---:R-:W-:Y:S05]  /*7f60*/  @!P0 NANOSLEEP.SYNCS 0x989680 ;  /* 0x009896800000895d */ /* 0x004fea0003900000 */
[----:B------:R-:W2:Y:S02]  /*7f70*/  @!P0 SYNCS.PHASECHK.TRANS64 P0, [R0+URZ+0xa0], R2 ;  /* 0x0000a002000085a7 */ /* 0x000ea400080010ff */
[----:B--2---:R-:W-:Y:S05]  /*7f80*/  @!P0 BRA `(.L_x_145) ;  /* 0xfffffffc00f08947 */ /* 0x004fea000383ffff */
[----:B------:R-:W-:Y:S05]  /*7f90*/  BRA `(.L_x_45) ;  /* 0xffffffa800cc7947 */ /* 0x000fea000383ffff */
.L_x_53:
[----:B-1----:R1:W2:Y:S02]  /*7fa0*/  SYNCS.PHASECHK.TRANS64.TRYWAIT P1, [R0+URZ+0x90], R2 ;  /* 0x00009002000075a7 */ /* 0x0022a400080211ff */
[----:B--2---:R-:W-:Y:S05]  /*7fb0*/  @!P1 NANOSLEEP.SYNCS 0x989680 ;  /* 0x009896800000995d */ /* 0x004fea0003900000 */
[----:B------:R-:W2:Y:S02]  /*7fc0*/  @!P1 SYNCS.PHASECHK.TRANS64 P1, [R0+URZ+0x90], R2 ;  /* 0x00009002000095a7 */ /* 0x000ea400080210ff */
[----:B--2---:R-:W-:Y:S05]  /*7fd0*/  @!P1 BRA `(.L_x_53) ;  /* 0xfffffffc00f09947 */ /* 0x004fea000383ffff */
[----:B------:R-:W-:Y:S05]  /*7fe0*/  BRA `(.L_x_146) ;  /* 0xffffffb0005c7947 */ /* 0x000fea000383ffff */
.L_x_54:
[----:B------:R-:W-:-:S07]  /*7ff0*/  MOV R2, UR6 ;  /* 0x0000000600027c02 */ /* 0x000fce0008000f00 */
.L_x_147:
[----:B-1----:R1:W2:Y:S02]  /*8000*/  SYNCS.PHASECHK.TRANS64.TRYWAIT P0, [R2+URZ+0xd0], R0 ;  /* 0x0000d000020075a7 */ /* 0x0022a400080011ff */
[----:B--2---:R-:W-:Y:S05]  /*8010*/  @!P0 NANOSLEEP.SYNCS 0x989680 ;  /* 0x009896800000895d */ /* 0x004fea0003900000 */
[----:B------:R-:W2:Y:S02]  /*8020*/  @!P0 SYNCS.PHASECHK.TRANS64 P0, [R2+URZ+0xd0], R0 ;  /* 0x0000d000020085a7 */ /* 0x000ea400080010ff */
[----:B--2---:R-:W-:Y:S05]  /*8030*/  @!P0 BRA `(.L_x_147) ;  /* 0xfffffffc00f08947 */ /* 0x004fea000383ffff */
[----:B------:R-:W-:Y:S05]  /*8040*/  BRA `(.L_x_148) ;  /* 0xffffffb000947947 */ /* 0x000fea000383ffff */
.L_x_57:
[----:B------:R-:W-:Y:S07]  /*8050*/  MOV R0, UR11 ;  /* 0x0000000b00007c02 */ /* 0x000fee0008000f00 */
.L_x_149:
[----:B-1----:R1:W2:Y:S02]  /*8060*/  SYNCS.PHASECHK.TRANS64.TRYWAIT P0, [R0+URZ], R2 ;  /* 0x00000002000075a7 */ /* 0x0022a400080011ff */
[----:B--2---:R-:W-:Y:S05]  /*8070*/  @!P0 NANOSLEEP.SYNCS 0x989680 ;  /* 0x009896800000895d */ /* 0x004fea0003900000 */
[----:B------:R-:W2:Y:S02]  /*8080*/  @!P0 SYNCS.PHASECHK.TRANS64 P0, [R0+URZ], R2 ;  /* 0x00000002000085a7 */ /* 0x000ea400080010ff */
[----:B--2---:R-:W-:Y:S05]  /*8090*/  @!P0 BRA `(.L_x_149) ;  /* 0xfffffffc00f08947 */ /* 0x004fea000383ffff */
[----:B------:R-:W-:Y:S05]  /*80a0*/  BRA `(.L_x_56) ;  /* 0xffffffb000b07947 */ /* 0x000fea000383ffff */
.L_x_60:
[----:B------:R-:W-:-:S07]  /*80b0*/  MOV R0, UR6 ;  /* 0x0000000600007c02 */ /* 0x000fce0008000f00 */
.L_x_150:
[----:B--2---:R2:W4:Y:S02]  /*80c0*/  SYNCS.PHASECHK.TRANS64.TRYWAIT P0, [R0+URZ], R2 ;  /* 0x00000002000075a7 */ /* 0x00452400080011ff */
[----:B----4-:R-:W-:Y:S05]  /*80d0*/  @!P0 NANOSLEEP.SYNCS 0x989680 ;  /* 0x009896800000895d */ /* 0x010fea0003900000 */
[----:B------:R-:W4:Y:S02]  /*80e0*/  @!P0 SYNCS.PHASECHK.TRANS64 P0, [R0+URZ], R2 ;  /* 0x00000002000085a7 */ /* 0x000f2400080010ff */
[----:B----4-:R-:W-:Y:S05]  /*80f0*/  @!P0 BRA `(.L_x_150) ;  /* 0xfffffffc00f08947 */ /* 0x010fea000383ffff */
[----:B------:R-:W-:Y:S05]  /*8100*/  BRA `(.L_x_151) ;  /* 0xffffffb400dc7947 */ /* 0x000fea000383ffff */
.L_x_61:
[----:B------:R-:W-:-:S07]  /*8110*/  MOV R0, UR6 ;  /* 0x0000000600007c02 */ /* 0x000fce0008000f00 */
.L_x_152:
[----:B-1----:R1:W2:Y:S02]  /*8120*/  SYNCS.PHASECHK.TRANS64.TRYWAIT P0, [R0+URZ], R3 ;  /* 0x00000003000075a7 */ /* 0x0022a400080011ff */
[----:B--2---:R-:W-:Y:S05]  /*8130*/  @!P0 NANOSLEEP.SYNCS 0x989680 ;  /* 0x009896800000895d */ /* 0x004fea0003900000 */
[----:B------:R-:W2:Y:S02]  /*8140*/  @!P0 SYNCS.PHASECHK.TRANS64 P0, [R0+URZ], R3 ;  /* 0x00000003000085a7 */ /* 0x000ea400080010ff */
[----:B--2---:R-:W-:Y:S05]  /*8150*/  @!P0 BRA `(.L_x_152) ;  /* 0xfffffffc00f08947 */ /* 0x004fea000383ffff */
[----:B------:R-:W-:Y:S05]  /*8160*/  BRA `(.L_x_153) ;  /* 0xffffffb400e87947 */ /* 0x000fea000383ffff */
.L_x_62:
[----:B------:R-:W-:-:S07]  /*8170*/  MOV R0, UR6 ;  /* 0x0000000600007c02 */ /* 0x000fce0008000f00 */
.L_x_154:
[----:B-1----:R1:W2:Y:S02]  /*8180*/  SYNCS.PHASECHK.TRANS64.TRYWAIT P0, [R0+URZ], R3 ;  /* 0x00000003000075a7 */ /* 0x0022a400080011ff */
[----:B--2---:R-:W-:Y:S05]  /*8190*/  @!P0 NANOSLEEP.SYNCS 0x989680 ;  /* 0x009896800000895d */ /* 0x004fea0003900000 */
[----:B------:R-:W2:Y:S02]  /*81a0*/  @!P0 SYNCS.PHASECHK.TRANS64 P0, [R0+URZ], R3 ;  /* 0x00000003000085a7 */ /* 0x000ea400080010ff */
[----:B--2---:R-:W-:Y:S05]  /*81b0*/  @!P0 BRA `(.L_x_154) ;  /* 0xfffffffc00f08947 */ /* 0x004fea000383ffff */
[----:B------:R-:W-:Y:S05]  /*81c0*/  BRA `(.L_x_155) ;  /* 0xffffffb400f47947 */ /* 0x000fea000383ffff */
.L_x_63:
[----:B-1----:R-:W-:-:S07]  /*81d0*/  MOV R0, UR7 ;  /* 0x0000000700007c02 */ /* 0x002fce0008000f00 */
.L_x_156:
[----:B-1----:R1:W2:Y:S02]  /*81e0*/  SYNCS.PHASECHK.TRANS64.TRYWAIT P0, [R0+URZ], R2 ;  /* 0x00000002000075a7 */ /* 0x0022a400080011ff */
[----:B--2---:R-:W-:Y:S05]  /*81f0*/  @!P0 NANOSLEEP.SYNCS 0x989680 ;  /* 0x009896800000895d */ /* 0x004fea0003900000 */
[----:B------:R-:W2:Y:S02]  /*8200*/  @!P0 SYNCS.PHASECHK.TRANS64 P0, [R0+URZ], R2 ;  /* 0x00000002000085a7 */ /* 0x000ea400080010ff */
[----:B--2---:R-:W-:Y:S05]  /*8210*/  @!P0 BRA `(.L_x_156) ;  /* 0xfffffffc00f08947 */ /* 0x004fea000383ffff */
[----:B------:R-:W-:Y:S05]  /*8220*/  BRA `(.L_x_157) ;  /* 0xffffffb800007947 */ /* 0x000fea000383ffff */
.L_x_68:
[----:B--2---:R2:W3:Y:S02]  /*8230*/  SYNCS.PHASECHK.TRANS64.TRYWAIT P0, [R0+URZ+0x90], R2 ;  /* 0x00009002000075a7 */ /* 0x0044e400080011ff */
[----:B---3--:R-:W-:Y:S05]  /*8240*/  @!P0 NANOSLEEP.SYNCS 0x989680 ;  /* 0x009896800000895d */ /* 0x008fea0003900000 */
[----:B------:R-:W3:Y:S02]  /*8250*/  @!P0 SYNCS.PHASECHK.TRANS64 P0, [R0+URZ+0x90], R2 ;  /* 0x00009002000085a7 */ /* 0x000ee400080010ff */
[----:B---3--:R-:W-:Y:S05]  /*8260*/  @!P0 BRA `(.L_x_68) ;  /* 0xfffffffc00f08947 */ /* 0x008fea000383ffff */
[----:B------:R-:W-:Y:S05]  /*8270*/  BRA `(.L_x_158) ;  /* 0xffffffbc00087947 */ /* 0x000fea000383ffff */
.L_x_71:
[----:B------:R-:W-:Y:S07]  /*8280*/  MOV R0, UR7 ;  /* 0x0000000700007c02 */ /* 0x000fee0008000f00 */
.L_x_159:
[----:B--2---:R2:W3:Y:S02]  /*8290*/  SYNCS.PHASECHK.TRANS64.TRYWAIT P0, [R0+URZ+0x88], R2 ;  /* 0x00008802000075a7 */ /* 0x0044e400080011ff */
[----:B---3--:R-:W-:Y:S05]  /*82a0*/  @!P0 NANOSLEEP.SYNCS 0x989680 ;  /* 0x009896800000895d */ /* 0x008fea0003900000 */
[----:B------:R-:W3:Y:S02]  /*82b0*/  @!P0 SYNCS.PHASECHK.TRANS64 P0, [R0+URZ+0x88], R2 ;  /* 0x00008802000085a7 */ /* 0x000ee400080010ff */
[----:B---3--:R-:W-:Y:S05]  /*82c0*/  @!P0 BRA `(.L_x_159) ;  /* 0xfffffffc00f08947 */ /* 0x008fea000383ffff */
[----:B------:R-:W-:Y:S05]  /*82d0*/  BRA `(.L_x_70) ;  /* 0xffffffbc00e87947 */ /* 0x000fea000383ffff */
.L_x_74:
[----:B------:R-:W-:Y:S07]  /*82e0*/  MOV R0, UR7 ;  /* 0x0000000700007c02 */ /* 0x000fee0008000f00 */
.L_x_160:
[----:B-1----:R1:W2:Y:S02]  /*82f0*/  SYNCS.PHASECHK.TRANS64.TRYWAIT P0, [R0+URZ+0x60], R14 ;  /* 0x0000600e000075a7 */ /* 0x0022a400080011ff */
[----:B--2---:R-:W-:Y:S05]  /*8300*/  @!P0 NANOSLEEP.SYNCS 0x989680 ;  /* 0x009896800000895d */ /* 0x004fea0003900000 */
[----:B------:R-:W2:Y:S02]  /*8310*/  @!P0 SYNCS.PHASECHK.TRANS64 P0, [R0+URZ+0x60], R14 ;  /* 0x0000600e000085a7 */ /* 0x000ea400080010ff */
[----:B--2---:R-:W-:Y:S05]  /*8320*/  @!P0 BRA `(.L_x_160) ;  /* 0xfffffffc00f08947 */ /* 0x004fea000383ffff */
[----:B------:R-:W-:Y:S05]  /*8330*/  BRA `(.L_x_161) ;  /* 0xffffffc000607947 */ /* 0x000fea000383ffff */
.L_x_75:
[----:B------:R-:W-:Y:S07]  /*8340*/  MOV R0, UR7 ;  /* 0x0000000700007c02 */ /* 0x000fee0008000f00 */
.L_x_162:
[----:B-1----:R1:W2:Y:S02]  /*8350*/  SYNCS.PHASECHK.TRANS64.TRYWAIT P0, [R0+URZ+0x68], R14 ;  /* 0x0000680e000075a7 */ /* 0x0022a400080011ff */
[----:B--2---:R-:W-:Y:S05]  /*8360*/  @!P0 NANOSLEEP.SYNCS 0x989680 ;  /* 0x009896800000895d */ /* 0x004fea0003900000 */
[----:B------:R-:W2:Y:S02]  /*8370*/  @!P0 SYNCS.PHASECHK.TRANS64 P0, [R0+URZ+0x68], R14 ;  /* 0x0000680e000085a7 */ /* 0x000ea400080010ff */
[----:B--2---:R-:W-:Y:S05]  /*8380*/  @!P0 BRA `(.L_x_162) ;  /* 0xfffffffc00f08947 */ /* 0x004fea000383ffff */
[----:B------:R-:W-:Y:S05]  /*8390*/  BRA `(.L_x_163) ;  /* 0xffffffc000987947 */ /* 0x000fea000383ffff */
.L_x_76:
[----:B------:R-:W-:Y:S07]  /*83a0*/  MOV R0, UR7 ;  /* 0x0000000700007c02 */ /* 0x000fee0008000f00 */
.L_x_164:
[----:B-1----:R1:W2:Y:S02]  /*83b0*/  SYNCS.PHASECHK.TRANS64.TRYWAIT P0, [R0+URZ+0x70], R14 ;  /* 0x0000700e000075a7 */ /* 0x0022a400080011ff */
[----:B--2---:R-:W-:Y:S05]  /*83c0*/  @!P0 NANOSLEEP.SYNCS 0x989680 ;  /* 0x009896800000895d */ /* 0x004fea0003900000 */
[----:B------:R-:W2:Y:S02]  /*83d0*/  @!P0 SYNCS.PHASECHK.TRANS64 P0, [R0+URZ+0x70], R14 ;  /* 0x0000700e000085a7 */ /* 0x000ea400080010ff */
[----:B--2---:R-:W-:Y:S05]  /*83e0*/  @!P0 BRA `(.L_x_164) ;  /* 0xfffffffc00f08947 */ /* 0x004fea000383ffff */
[----:B------:R-:W-:Y:S05]  /*83f0*/  BRA `(.L_x_165) ;  /* 0xffffffc000dc7947 */ /* 0x000fea000383ffff */
.L_x_77:
[----:B------:R-:W-:Y:S07]  /*8400*/  MOV R0, UR7 ;  /* 0x0000000700007c02 */ /* 0x000fee0008000f00 */
.L_x_166:
[----:B-1----:R1:W2:Y:S02]  /*8410*/  SYNCS.PHASECHK.TRANS64.TRYWAIT P0, [R0+URZ+0x78], R14 ;  /* 0x0000780e000075a7 */ /* 0x0022a400080011ff */
[----:B--2---:R-:W-:Y:S05]  /*8420*/  @!P0 NANOSLEEP.SYNCS 0x989680 ;  /* 0x009896800000895d */ /* 0x004fea0003900000 */
[----:B------:R-:W2:Y:S02]  /*8430*/  @!P0 SYNCS.PHASECHK.TRANS64 P0, [R0+URZ+0x78], R14 ;  /* 0x0000780e000085a7 */ /* 0x000ea400080010ff */
[----:B--2---:R-:W-:Y:S05]  /*8440*/  @!P0 BRA `(.L_x_166) ;  /* 0xfffffffc00f08947 */ /* 0x004fea000383ffff */
[----:B------:R-:W-:Y:S05]  /*8450*/  BRA `(.L_x_167) ;  /* 0xffffffc400607947 */ /* 0x000fea000383ffff */
.L_x_79:
[----:B------:R-:W-:-:S07]  /*8460*/  MOV R0, UR7 ;  /* 0x0000000700007c02 */ /* 0x000fce0008000f00 */
.L_x_168:
[----:B-1----:R1:W3:Y:S02]  /*8470*/  SYNCS.PHASECHK.TRANS64.TRYWAIT P0, [R0+URZ+0x60], R2 ;  /* 0x00006002000075a7 */ /* 0x0022e400080011ff */
[----:B---3--:R-:W-:Y:S05]  /*8480*/  @!P0 NANOSLEEP.SYNCS 0x989680 ;  /* 0x009896800000895d */ /* 0x008fea0003900000 */
[----:B------:R-:W3:Y:S02]  /*8490*/  @!P0 SYNCS.PHASECHK.TRANS64 P0, [R0+URZ+0x60], R2 ;  /* 0x00006002000085a7 */ /* 0x000ee400080010ff */
[----:B---3--:R-:W-:Y:S05]  /*84a0*/  @!P0 BRA `(.L_x_168) ;  /* 0xfffffffc00f08947 */ /* 0x008fea000383ffff */
[----:B------:R-:W-:Y:S05]  /*84b0*/  BRA `(.L_x_169) ;  /* 0xffffffc400d07947 */ /* 0x000fea000383ffff */
.L_x_80:
[----:B-1----:R-:W-:-:S07]  /*84c0*/  MOV R0, UR7 ;  /* 0x0000000700007c02 */ /* 0x002fce0008000f00 */
.L_x_170:
[----:B-1----:R1:W3:Y:S02]  /*84d0*/  SYNCS.PHASECHK.TRANS64.TRYWAIT P0, [R0+URZ+0x68], R2 ;  /* 0x00006802000075a7 */ /* 0x0022e400080011ff */
[----:B---3--:R-:W-:Y:S05]  /*84e0*/  @!P0 NANOSLEEP.SYNCS 0x989680 ;  /* 0x009896800000895d */ /* 0x008fea0003900000 */
[----:B------:R-:W3:Y:S02]  /*84f0*/  @!P0 SYNCS.PHASECHK.TRANS64 P0, [R0+URZ+0x68], R2 ;  /* 0x00006802000085a7 */ /* 0x000ee400080010ff */
[----:B---3--:R-:W-:Y:S05]  /*8500*/  @!P0 BRA `(.L_x_170) ;  /* 0xfffffffc00f08947 */ /* 0x008fea000383ffff */
[----:B------:R-:W-:Y:S05]  /*8510*/  BRA `(.L_x_171) ;  /* 0xffffffc400c07947 */ /* 0x000fea000383ffff */
.L_x_81:
[----:B-1----:R-:W-:-:S07]  /*8520*/  MOV R0, UR7 ;  /* 0x0000000700007c02 */ /* 0x002fce0008000f00 */
.L_x_172:
[----:B-1----:R1:W3:Y:S02]  /*8530*/  SYNCS.PHASECHK.TRANS64.TRYWAIT P0, [R0+URZ+0x70], R2 ;  /* 0x00007002000075a7 */ /* 0x0022e400080011ff */
[----:B---3--:R-:W-:Y:S05]  /*8540*/  @!P0 NANOSLEEP.SYNCS 0x989680 ;  /* 0x009896800000895d */ /* 0x008fea0003900000 */
[----:B------:R-:W3:Y:S02]  /*8550*/  @!P0 SYNCS.PHASECHK.TRANS64 P0, [R0+URZ+0x70], R2 ;  /* 0x00007002000085a7 */ /* 0x000ee400080010ff */
[----:B---3--:R-:W-:Y:S05]  /*8560*/  @!P0 BRA `(.L_x_172) ;  /* 0xfffffffc00f08947 */ /* 0x008fea000383ffff */
[----:B------:R-:W-:Y:S05]  /*8570*/  BRA `(.L_x_173) ;  /* 0xffffffc400b07947 */ /* 0x000fea000383ffff */
.L_x_83:
[----:B--2---:R2:W4:Y:S02]  /*8580*/  SYNCS.PHASECHK.TRANS64.TRYWAIT P0, [R0+URZ+0x90], R2 ;  /* 0x00009002000075a7 */ /* 0x00452400080011ff */
[----:B----4-:R-:W-:Y:S05]  /*8590*/  @!P0 NANOSLEEP.SYNCS 0x989680 ;  /* 0x009896800000895d */ /* 0x010fea0003900000 */
[----:B------:R-:W4:Y:S02]  /*85a0*/  @!P0 SYNCS.PHASECHK.TRANS64 P0, [R0+URZ+0x90], R2 ;  /* 0x00009002000085a7 */ /* 0x000f2400080010ff */
[----:B----4-:R-:W-:Y:S05]  /*85b0*/  @!P0 BRA `(.L_x_83) ;  /* 0xfffffffc00f08947 */ /* 0x010fea000383ffff */
[----:B------:R-:W-:Y:S05]  /*85c0*/  BRA `(.L_x_174) ;  /* 0xffffffc800787947 */ /* 0x000fea000383ffff */
.L_x_94:
[----:B-1----:R-:W-:Y:S04]  /*85d0*/  MOV R2, UR48 ;  /* 0x0000003000027c02 */ /* 0x002fe80008000f00 */
[----:B------:R1:W3:Y:S03]  /*85e0*/  SYNCS.PHASECHK.TRANS64.TRYWAIT P1, [R2+URZ+0x40], R3 ;  /* 0x00004003020075a7 */ /* 0x0002e600080211ff */
[----:B---3--:R-:W-:Y:S05]  /*85f0*/  @!P1 NANOSLEEP.SYNCS 0x989680 ;  /* 0x009896800000995d */ /* 0x008fea0003900000 */
[----:B------:R-:W3:Y:S02]  /*8600*/  @!P1 SYNCS.PHASECHK.TRANS64 P1, [R2+URZ+0x40], R3 ;  /* 0x00004003020095a7 */ /* 0x000ee400080210ff */
[----:B---3--:R-:W-:Y:S05]  /*8610*/  @!P1 BRA `(.L_x_94) ;  /* 0xfffffffc00ec9947 */ /* 0x008fea000383ffff */
[----:B------:R-:W-:Y:S05]  /*8620*/  BRA `(.L_x_93) ;  /* 0xffffffd400847947 */ /* 0x000fea000383ffff */
.L_x_96:
[----:B-1----:R1:W4:Y:S02]  /*8630*/  SYNCS.PHASECHK.TRANS64.TRYWAIT P0, [R84+URZ+0xb0], R0 ;  /* 0x0000b000540075a7 */ /* 0x00232400080011ff */
[----:B----4-:R-:W-:Y:S05]  /*8640*/  @!P0 NANOSLEEP.SYNCS 0x989680 ;  /* 0x009896800000895d */ /* 0x010fea0003900000 */
[----:B------:R-:W4:Y:S02]  /*8650*/  @!P0 SYNCS.PHASECHK.TRANS64 P0, [R84+URZ+0xb0], R0 ;  /* 0x0000b000540085a7 */ /* 0x000f2400080010ff */
[----:B----4-:R-:W-:Y:S05]  /*8660*/  @!P0 BRA `(.L_x_96) ;  /* 0xfffffffc00f08947 */ /* 0x010fea000383ffff */
[----:B------:R-:W-:Y:S05]  /*8670*/  BRA `(.L_x_95) ;  /* 0xffffffd400ac7947 */ /* 0x000fea000383ffff */
.L_x_105:
[----:B-1----:R1:W2:Y:S02]  /*8680*/  SYNCS.PHASECHK.TRANS64.TRYWAIT P0, [R2+URZ+0x40], R0 ;  /* 0x00004000020075a7 */ /* 0x0022a400080011ff */
[----:B--2---:R-:W-:Y:S05]  /*8690*/  @!P0 NANOSLEEP.SYNCS 0x989680 ;  /* 0x009896800000895d */ /* 0x004fea0003900000 */
[----:B------:R-:W2:Y:S02]  /*86a0*/  @!P0 SYNCS.PHASECHK.TRANS64 P0, [R2+URZ+0x40], R0 ;  /* 0x00004000020085a7 */ /* 0x000ea400080010ff */
[----:B--2---:R-:W-:Y:S05]  /*86b0*/  @!P0 BRA `(.L_x_105) ;  /* 0xfffffffc00f08947 */ /* 0x004fea000383ffff */
[----:B------:R-:W-:Y:S05]  /*86c0*/  BRA `(.L_x_104) ;  /* 0xffffffdc00487947 */ /* 0x000fea000383ffff */
.L_x_113:
[----:B-1----:R1:W2:Y:S02]  /*86d0*/  SYNCS.PHASECHK.TRANS64.TRYWAIT P0, [R0+URZ+0x40], R6 ;  /* 0x00004006000075a7 */ /* 0x0022a400080011ff */
[----:B--2---:R-:W-:Y:S05]  /*86e0*/  @!P0 NANOSLEEP.SYNCS 0x989680 ;  /* 0x009896800000895d */ /* 0x004fea0003900000 */
[----:B------:R-:W2:Y:S02]  /*86f0*/  @!P0 SYNCS.PHASECHK.TRANS64 P0, [R0+URZ+0x40], R6 ;  /* 0x00004006000085a7 */ /* 0x000ea400080010ff */
[----:B--2---:R-:W-:Y:S05]  /*8700*/  @!P0 BRA `(.L_x_113) ;  /* 0xfffffffc00f08947 */ /* 0x004fea000383ffff */
[----:B------:R-:W-:Y:S05]  /*8710*/  BRA `(.L_x_112) ;  /* 0xffffffe400087947 */ /* 0x000fea000383ffff */
.L_x_121:
[----:B-1----:R1:W2:Y:S02]  /*8720*/  SYNCS.PHASECHK.TRANS64.TRYWAIT P0, [R0+URZ+0x40], R5 ;  /* 0x00004005000075a7 */ /* 0x0022a400080011ff */
[----:B--2---:R-:W-:Y:S05]  /*8730*/  @!P0 NANOSLEEP.SYNCS 0x989680 ;  /* 0x009896800000895d */ /* 0x004fea0003900000 */
[----:B------:R-:W2:Y:S02]  /*8740*/  @!P0 SYNCS.PHASECHK.TRANS64 P0, [R0+URZ+0x40], R5 ;  /* 0x00004005000085a7 */ /* 0x000ea400080010ff */
[----:B--2---:R-:W-:Y:S05]  /*8750*/  @!P0 BRA `(.L_x_121) ;  /* 0xfffffffc00f08947 */ /* 0x004fea000383ffff */
[----:B------:R-:W-:Y:S05]  /*8760*/  BRA `(.L_x_120) ;  /* 0xffffffe800c87947 */ /* 0x000fea000383ffff */
        .weak           $__internal_0_$__cuda_sm10x_tcgen05_guardrail_trap_col_being_dealloced_not_returned_by_alloc
        .type           $__internal_0_$__cuda_sm10x_tcgen05_guardrail_trap_col_being_dealloced_not_returned_by_alloc,@function
        .size           $__internal_0_$__cuda_sm10x_tcgen05_guardrail_trap_col_being_dealloced_not_returned_by_alloc,($__internal_1_$__cuda_sm10x_tcgen05_guardrail_trap_phase_invalid_during_alloc - $__internal_0_$__cuda_sm10x_tcgen05_guardrail_trap_col_being_dealloced_not_returned_by_alloc)
$__internal_0_$__cuda_sm10x_tcgen05_guardrail_trap_col_being_dealloced_not_returned_by_alloc:
[----:B------:R-:W-:Y:S05]  /*8770*/  BPT.TRAP 0x1 ;  /* 0x000000040000795c */ /* 0x000fea0000300000 */
[----:B------:R-:W-:-:S04]  /*8780*/  HFMA2 R3, -RZ, RZ, 0, 0 ;  /* 0x00000000ff037431 */ /* 0x000fc800000001ff */
[----:B------:R-:W-:Y:S05]  /*8790*/  RET.REL.NODEC R2 `(_ZN7cutlass13device_kernelINS_4gemm6kernel13GemmUniversalIN4cute5tupleIJiiiiEEENS1_10collective13CollectiveMmaINS1_35MainloopSm100TmaUmmaWarpSpecializedILi4ELi2ELi4ENS5_IJNS4_1CILi1EEESB_SB_EEEEENS5_IJNSA_ILi128EEENSA_ILi64EEESF_EEEfNS5_IJlSB_lEEEfNS5_IJSB_llEEENS4_8TiledMMAINS4_8MMA_AtomIJNS4_17SM100_MMA_TF32_SSINS_10tfloat32_tESM_fLi128ELi64ELNS4_4UMMA5MajorE0ELSO_1ELNSN_7ScaleInE0ELSP_0EEEEEENS4_6LayoutISC_NS5_IJNSA_ILi0EEEST_ST_EEEEENS5_IJNS4_10UnderscoreESW_SW_EEEEENS4_13SM90_TMA_LOADENS4_14ComposedLayoutINS4_7SwizzleILi3ELi4ELi3EEENS4_18smem_ptr_flag_bitsILi32EEENSS_INS5_IJNSA_ILi8EEENSA_ILi32EEEEEENS5_IJS16_SB_EEEEEEEvNS4_8identityESZ_NS10_INS11_ILi2ELi5ELi2EEES14_NSS_INS5_IJS16_NSA_ILi4EEEEEENS5_IJSB_S16_EEEEEEEvS1B_EENS_8epilogue10collective18CollectiveEpilogueINS1J_23Sm100TmaWarpSpecializedILi4ELi2ELi16ELb1ELb0EEEJSG_NS5_IJNSS_ISE_SB_EENSS_INSA_ILi16EEESB_EEEEEfSH_fSH_NS1J_6fusion15FusionCallbacksIS1N_NS1S_17LinearCombinationIffffLNS_15FloatRoundStyleE2EEESG_S1R_JEEENS4_5SM1004TMEM4LOAD26SM100_TMEM_LOAD_32dp32b16xESZ_NS10_INS11_ILi2ELi4ELi3EEES14_NSS_INS5_IJS15_S1P_EEENS5_IJS1P_SB_EEEEEEENS4_39AutoVectorizingCopyWithAssumedAlignmentILi128EEENS4_14SM90_TMA_STOREES26_S28_S28_EEEvvEEEEvNT_6ParamsE) ;  /* 0xffffff7802187950 */ /* 0x000fea0003c3ffff */
        .weak           $__internal_1_$__cuda_sm10x_tcgen05_guardrail_trap_phase_invalid_during_alloc
        .type           $__internal_1_$__cuda_sm10x_tcgen05_guardrail_trap_phase_invalid_during_alloc,@function
        .size           $__internal_1_$__cuda_sm10x_tcgen05_guardrail_trap_phase_invalid_during_alloc,($__internal_2_$__cuda_sm10x_tcgen05_guardrail_trap_unallocated_columns_being_dealloced - $__internal_1_$__cuda_sm10x_tcgen05_guardrail_trap_phase_invalid_during_alloc)
$__internal_1_$__cuda_sm10x_tcgen05_guardrail_trap_phase_invalid_during_alloc:
[----:B------:R-:W-:Y:S05]  /*87a0*/  BPT.TRAP 0x1 ;  /* 0x000000040000795c */ /* 0x000fea0000300000 */
[----:B------:R-:W-:-:S04]  /*87b0*/  MOV R3, 0x0 ;  /* 0x0000000000037802 */ /* 0x000fc80000000f00 */
[----:B------:R-:W-:Y:S05]  /*87c0*/  RET.REL.NODEC R2 `(_ZN7cutlass13device_kernelINS_4gemm6kernel13GemmUniversalIN4cute5tupleIJiiiiEEENS1_10collective13CollectiveMmaINS1_35MainloopSm100TmaUmmaWarpSpecializedILi4ELi2ELi4ENS5_IJNS4_1CILi1EEESB_SB_EEEEENS5_IJNSA_ILi128EEENSA_ILi64EEESF_EEEfNS5_IJlSB_lEEEfNS5_IJSB_llEEENS4_8TiledMMAINS4_8MMA_AtomIJNS4_17SM100_MMA_TF32_SSINS_10tfloat32_tESM_fLi128ELi64ELNS4_4UMMA5MajorE0ELSO_1ELNSN_7ScaleInE0ELSP_0EEEEEENS4_6LayoutISC_NS5_IJNSA_ILi0EEEST_ST_EEEEENS5_IJNS4_10UnderscoreESW_SW_EEEEENS4_13SM90_TMA_LOADENS4_14ComposedLayoutINS4_7SwizzleILi3ELi4ELi3EEENS4_18smem_ptr_flag_bitsILi32EEENSS_INS5_IJNSA_ILi8EEENSA_ILi32EEEEEENS5_IJS16_SB_EEEEEEEvNS4_8identityESZ_NS10_INS11_ILi2ELi5ELi2EEES14_NSS_INS5_IJS16_NSA_ILi4EEEEEENS5_IJSB_S16_EEEEEEEvS1B_EENS_8epilogue10collective18CollectiveEpilogueINS1J_23Sm100TmaWarpSpecializedILi4ELi2ELi16ELb1ELb0EEEJSG_NS5_IJNSS_ISE_SB_EENSS_INSA_ILi16EEESB_EEEEEfSH_fSH_NS1J_6fusion15FusionCallbacksIS1N_NS1S_17LinearCombinationIffffLNS_15FloatRoundStyleE2EEESG_S1R_JEEENS4_5SM1004TMEM4LOAD26SM100_TMEM_LOAD_32dp32b16xESZ_NS10_INS11_ILi2ELi4ELi3EEES14_NSS_INS5_IJS15_S1P_EEENS5_IJS1P_SB_EEEEEEENS4_39AutoVectorizingCopyWithAssumedAlignmentILi128EEENS4_14SM90_TMA_STOREES26_S28_S28_EEEvvEEEEvNT_6ParamsE) ;  /* 0xffffff78020c7950 */ /* 0x000fea0003c3ffff */
        .weak           $__internal_2_$__cuda_sm10x_tcgen05_guardrail_trap_unallocated_columns_being_dealloced
        .type           $__internal_2_$__cuda_sm10x_tcgen05_guardrail_trap_unallocated_columns_being_dealloced,@function
        .size           $__internal_2_$__cuda_sm10x_tcgen05_guardrail_trap_unallocated_columns_being_dealloced,(.L_x_176 - $__internal_2_$__cuda_sm10x_tcgen05_guardrail_trap_unallocated_columns_being_dealloced)
$__internal_2_$__cuda_sm10x_tcgen05_guardrail_trap_unallocated_columns_being_dealloced:
[----:B------:R-:W-:Y:S05]  /*87d0*/  BPT.TRAP 0x1 ;  /* 0x000000040000795c */ /* 0x000fea0000300000 */
[----:B------:R-:W-:-:S04]  /*87e0*/  HFMA2 R3, -RZ, RZ, 0, 0 ;  /* 0x00000000ff037431 */ /* 0x000fc800000001ff */
[----:B------:R-:W-:Y:S05]  /*87f0*/  RET.REL.NODEC R2 `(_ZN7cutlass13device_kernelINS_4gemm6kernel13GemmUniversalIN4cute5tupleIJiiiiEEENS1_10collective13CollectiveMmaINS1_35MainloopSm100TmaUmmaWarpSpecializedILi4ELi2ELi4ENS5_IJNS4_1CILi1EEESB_SB_EEEEENS5_IJNSA_ILi128EEENSA_ILi64EEESF_EEEfNS5_IJlSB_lEEEfNS5_IJSB_llEEENS4_8TiledMMAINS4_8MMA_AtomIJNS4_17SM100_MMA_TF32_SSINS_10tfloat32_tESM_fLi128ELi64ELNS4_4UMMA5MajorE0ELSO_1ELNSN_7ScaleInE0ELSP_0EEEEEENS4_6LayoutISC_NS5_IJNSA_ILi0EEEST_ST_EEEEENS5_IJNS4_10UnderscoreESW_SW_EEEEENS4_13SM90_TMA_LOADENS4_14ComposedLayoutINS4_7SwizzleILi3ELi4ELi3EEENS4_18smem_ptr_flag_bitsILi32EEENSS_INS5_IJNSA_ILi8EEENSA_ILi32EEEEEENS5_IJS16_SB_EEEEEEEvNS4_8identityESZ_NS10_INS11_ILi2ELi5ELi2EEES14_NSS_INS5_IJS16_NSA_ILi4EEEEEENS5_IJSB_S16_EEEEEEEvS1B_EENS_8epilogue10collective18CollectiveEpilogueINS1J_23Sm100TmaWarpSpecializedILi4ELi2ELi16ELb1ELb0EEEJSG_NS5_IJNSS_ISE_SB_EENSS_INSA_ILi16EEESB_EEEEEfSH_fSH_NS1J_6fusion15FusionCallbacksIS1N_NS1S_17LinearCombinationIffffLNS_15FloatRoundStyleE2EEESG_S1R_JEEENS4_5SM1004TMEM4LOAD26SM100_TMEM_LOAD_32dp32b16xESZ_NS10_INS11_ILi2ELi4ELi3EEES14_NSS_INS5_IJS15_S1P_EEENS5_IJS1P_SB_EEEEEEENS4_39AutoVectorizingCopyWithAssumedAlignmentILi128EEENS4_14SM90_TMA_STOREES26_S28_S28_EEEvvEEEEvNT_6ParamsE) ;  /* 0xffffff7802007950 */ /* 0x000fea0003c3ffff */
.L_x_175:
[----:B------:R-:W-:-:S00]  /*8800*/  BRA `(.L_x_175) ;  /* 0xfffffffc00fc7947 */ /* 0x000fc0000383ffff */
[----:B------:R-:W-:-:S00]  /*8810*/  NOP ;  /* 0x0000000000007918 */ /* 0x000fc00000000000 */
        /* <DEDUP_REMOVED lines=14> */
.L_x_176:


//--------------------- .nv.global.init           --------------------------
	.section	.nv.global.init,"aw",@progbits
.nv.global.init:
	.type		$str$27,@object
	.size		$str$27,($str$28 - $str$27)
$str$27:
        /*0000*/ 	.byte	0x28, 0x61, 0x64, 0x64, 0x72, 0x65, 0x73, 0x73, 0x20, 0x26, 0x20, 0x6d, 0x61, 0x73, 0x6b, 0x29
        /*0010*/ 	.byte	0x20, 0x3d, 0x3d, 0x20, 0x30, 0x00
	.type		$str$28,@object
	.size		$str$28,($str$26 - $str$28)
$str$28:
        /*0016*/ 	.byte	0x2f, 0x74, 0x6d, 0x70, 0x2f, 0x63, 0x75, 0x74, 0x6c, 0x61, 0x73, 0x73, 0x5f, 0x73, 0x77, 0x65
        /*0026*/ 	.byte	0x65, 0x70, 0x5f, 0x73, 0x72, 0x63, 0x2f, 0x69, 0x6e, 0x63, 0x6c, 0x75, 0x64, 0x65, 0x2f, 0x63
        /*0036*/ 	.byte	0x75, 0x74, 0x65, 0x2f, 0x70, 0x6f, 0x69, 0x6e, 0x74, 0x65, 0x72, 0x5f, 0x66, 0x6c, 0x61, 0x67
        /*0046*/ 	.byte	0x67, 0x65, 0x64, 0x2e, 0x68, 0x70, 0x70, 0x00
	.type		$str$26,@object
	.size		$str$26,($str$25 - $str$26)
$str$26:
        /*004e*/ 	.byte	0x2f, 0x74, 0x6d, 0x70, 0x2f, 0x63, 0x75, 0x74, 0x6c, 0x61, 0x73, 0x73, 0x5f, 0x73, 0x77, 0x65
        /*005e*/ 	.byte	0x65, 0x70, 0x5f, 0x73, 0x72, 0x63, 0x2f, 0x69, 0x6e, 0x63, 0x6c, 0x75, 0x64, 0x65, 0x2f, 0x63
        /*006e*/ 	.byte	0x75, 0x74, 0x65, 0x2f, 0x61, 0x74, 0x6f, 0x6d, 0x2f, 0x63, 0x6f, 0x70, 0x79, 0x5f, 0x74, 0x72
        /*007e*/ 	.byte	0x61, 0x69, 0x74, 0x73, 0x5f, 0x73, 0x6d, 0x31, 0x30, 0x30, 0x2e, 0x68, 0x70, 0x70, 0x00
	.type		$str$25,@object
	.size		$str$25,(__unnamed_1 - $str$25)
$str$25:
        /*008d*/ 	.byte	0x28, 0x28, 0x75, 0x69, 0x6e, 0x74, 0x33, 0x32, 0x5f, 0x74, 0x28, 0x74, 0x68, 0x72, 0x65, 0x61
        /*009d*/ 	.byte	0x64, 0x49, 0x64, 0x78, 0x2e, 0x78, 0x29, 0x20, 0x2f, 0x20, 0x33, 0x32, 0x29, 0x20, 0x25, 0x20
        /*00ad*/ 	.byte	0x34, 0x29, 0x20, 0x3d, 0x3d, 0x20, 0x28, 0x28, 0x28, 0x74, 0x6d, 0x65, 0x6d, 0x5f, 0x61, 0x64
        /*00bd*/ 	.byte	0x64, 0x72, 0x20, 0x3e, 0x3e, 0x20, 0x31, 0x36, 0x29, 0x20, 0x2f, 0x20, 0x33, 0x32, 0x29, 0x20
        /*00cd*/ 	.byte	0x25, 0x20, 0x34, 0x29, 0x00
	.type		__unnamed_1,@object
	.size		__unnamed_1,(__unnamed_2 - __unnamed_1)
__unnamed_1:
        /*00d2*/ 	.byte	0x61, 0x75, 0x74, 0x6f, 0x20, 0x63, 0x75, 0x74, 0x65, 0x3a, 0x3a, 0x61, 0x73, 0x5f, 0x70, 0x6f
        /* <DEDUP_REMOVED lines=23> */
        /*0252*/ 	.byte	0x43, 0x3c, 0x32, 0x30, 0x34, 0x38, 0x3e, 0x3e, 0x3e, 0x3e, 0x5d, 0x00
	.type		__unnamed_2,@object
	.size		__unnamed_2,(.L_2 - __unnamed_2)
__unnamed_2:
        /* <DEDUP_REMOVED lines=42> */
        /*04fe*/ 	.byte	0x3e, 0x5d, 0x00
.L_2:


//--------------------- .nv.shared._ZN7cutlass13device_kernelINS_4gemm6kernel13GemmUniversalIN4cute5tupleIJiiiiEEENS1_10collective13CollectiveMmaINS1_35MainloopSm100TmaUmmaWarpSpecializedILi4ELi2ELi4ENS5_IJNS4_1CILi1EEESB_SB_EEEEENS5_IJNSA_ILi128EEENSA_ILi64EEESF_EEEfNS5_IJlSB_lEEEfNS5_IJSB_llEEENS4_8TiledMMAINS4_8MMA_AtomIJNS4_17SM100_MMA_TF32_SSINS_10tfloat32_tESM_fLi128ELi64ELNS4_4UMMA5MajorE0ELSO_1ELNSN_7ScaleInE0ELSP_0EEEEEENS4_6LayoutISC_NS5_IJNSA_ILi0EEEST_ST_EEEEENS5_IJNS4_10UnderscoreESW_SW_EEEEENS4_13SM90_TMA_LOADENS4_14ComposedLayoutINS4_7SwizzleILi3ELi4ELi3EEENS4_18smem_ptr_flag_bitsILi32EEENSS_INS5_IJNSA_ILi8EEENSA_ILi32EEEEEENS5_IJS16_SB_EEEEEEEvNS4_8identityESZ_NS10_INS11_ILi2ELi5ELi2EEES14_NSS_INS5_IJS16_NSA_ILi4EEEEEENS5_IJSB_S16_EEEEEEEvS1B_EENS_8epilogue10collective18CollectiveEpilogueINS1J_23Sm100TmaWarpSpecializedILi4ELi2ELi16ELb1ELb0EEEJSG_NS5_IJNSS_ISE_SB_EENSS_INSA_ILi16EEESB_EEEEEfSH_fSH_NS1J_6fusion15FusionCallbacksIS1N_NS1S_17LinearCombinationIffffLNS_15FloatRoundStyleE2EEESG_S1R_JEEENS4_5SM1004TMEM4LOAD26SM100_TMEM_LOAD_32dp32b16xESZ_NS10_INS11_ILi2ELi4ELi3EEES14_NSS_INS5_IJS15_S1P_EEENS5_IJS1P_SB_EEEEEEENS4_39AutoVectorizingCopyWithAssumedAlignmentILi128EEENS4_14SM90_TMA_STOREES26_S28_S28_EEEvvEEEEvNT_6ParamsE --------------------------
	.section	.nv.shared._ZN7cutlass13device_kernelINS_4gemm6kernel13GemmUniversalIN4cute5tupleIJiiiiEEENS1_10collective13CollectiveMmaINS1_35MainloopSm100TmaUmmaWarpSpecializedILi4ELi2ELi4ENS5_IJNS4_1CILi1EEESB_SB_EEEEENS5_IJNSA_ILi128EEENSA_ILi64EEESF_EEEfNS5_IJlSB_lEEEfNS5_IJSB_llEEENS4_8TiledMMAINS4_8MMA_AtomIJNS4_17SM100_MMA_TF32_SSINS_10tfloat32_tESM_fLi128ELi64ELNS4_4UMMA5MajorE0ELSO_1ELNSN_7ScaleInE0ELSP_0EEEEEENS4_6LayoutISC_NS5_IJNSA_ILi0EEEST_ST_EEEEENS5_IJNS4_10UnderscoreESW_SW_EEEEENS4_13SM90_TMA_LOADENS4_14ComposedLayoutINS4_7SwizzleILi3ELi4ELi3EEENS4_18smem_ptr_flag_bitsILi32EEENSS_INS5_IJNSA_ILi8EEENSA_ILi32EEEEEENS5_IJS16_SB_EEEEEEEvNS4_8identityESZ_NS10_INS11_ILi2ELi5ELi2EEES14_NSS_INS5_IJS16_NSA_ILi4EEEEEENS5_IJSB_S16_EEEEEEEvS1B_EENS_8epilogue10collective18CollectiveEpilogueINS1J_23Sm100TmaWarpSpecializedILi4ELi2ELi16ELb1ELb0EEEJSG_NS5_IJNSS_ISE_SB_EENSS_INSA_ILi16EEESB_EEEEEfSH_fSH_NS1J_6fusion15FusionCallbacksIS1N_NS1S_17LinearCombinationIffffLNS_15FloatRoundStyleE2EEESG_S1R_JEEENS4_5SM1004TMEM4LOAD26SM100_TMEM_LOAD_32dp32b16xESZ_NS10_INS11_ILi2ELi4ELi3EEES14_NSS_INS5_IJS15_S1P_EEENS5_IJS1P_SB_EEEEEEENS4_39AutoVectorizingCopyWithAssumedAlignmentILi128EEENS4_14SM90_TMA_STOREES26_S28_S28_EEEvvEEEEvNT_6ParamsE,"aw",@nobits
	.sectionflags	@""
	.align	16
	.zero		1024


//--------------------- .nv.shared.reserved.0     --------------------------
	.section	.nv.shared.reserved.0,"aw",@nobits
	.weak		__nv_reservedSMEM_offset_0_alias
	.size		__nv_reservedSMEM_offset_0_alias, 0, 64
	.other		__nv_reservedSMEM_offset_0_alias,@"STO_CUDA_RESERVED_SHARED STV_DEFAULT"
__nv_reservedSMEM_offset_0_alias:
	.zero		0
.nv.shared.reserved.0:
	.zero		64
	.weak		__nv_reservedSMEM_tcgen05_partition
	.type		__nv_reservedSMEM_tcgen05_partition,@object
	.size		__nv_reservedSMEM_tcgen05_partition,(.L_0 - __nv_reservedSMEM_tcgen05_partition)
__nv_reservedSMEM_tcgen05_partition:
	.zero		32
.L_0:


//--------------------- .nv.global                --------------------------
	.section	.nv.global,"aw",@nobits
.nv.global:
	.type		_ZN40_INTERNAL_d2485656_4_k_cu_b09de147_357224cute1_E,@object
	.size		_ZN40_INTERNAL_d2485656_4_k_cu_b09de147_357224cute1_E,(_ZN40_INTERNAL_d2485656_4_k_cu_b09de147_357224cuda3std3__45__cpo6cbeginE - _ZN40_INTERNAL_d2485656_4_k_cu_b09de147_357224cute1_E)
_ZN40_INTERNAL_d2485656_4_k_cu_b09de147_357224cute1_E:
	.zero		1
	.type		_ZN40_INTERNAL_d2485656_4_k_cu_b09de147_357224cuda3std3__45__cpo6cbeginE,@object
	.size		_ZN40_INTERNAL_d2485656_4_k_cu_b09de147_357224cuda3std3__45__cpo6cbeginE,(_ZN40_INTERNAL_d2485656_4_k_cu_b09de147_357224cuda3std3__48in_placeE - _ZN40_INTERNAL_d2485656_4_k_cu_b09de147_357224cuda3std3__45__cpo6cbeginE)
_ZN40_INTERNAL_d2485656_4_k_cu_b09de147_357224cuda3std3__45__cpo6cbeginE:
	.zero		1
	.type		_ZN40_INTERNAL_d2485656_4_k_cu_b09de147_357224cuda3std3__48in_placeE,@object
	.size		_ZN40_INTERNAL_d2485656_4_k_cu_b09de147_357224cuda3std3__48in_placeE,(_ZN40_INTERNAL_d2485656_4_k_cu_b09de147_357224cuda3std6ranges3__45__cpo9iter_moveE - _ZN40_INTERNAL_d2485656_4_k_cu_b09de147_357224cuda3std3__48in_placeE)
_ZN40_INTERNAL_d2485656_4_k_cu_b09de147_357224cuda3std3__48in_placeE:
	.zero		1
	.type		_ZN40_INTERNAL_d2485656_4_k_cu_b09de147_357224cuda3std6ranges3__45__cpo9iter_moveE,@object
	.size		_ZN40_INTERNAL_d2485656_4_k_cu_b09de147_357224cuda3std6ranges3__45__cpo9iter_moveE,(_ZN40_INTERNAL_d2485656_4_k_cu_b09de147_357224cuda3std3__45__cpo5beginE - _ZN40_INTERNAL_d2485656_4_k_cu_b09de147_357224cuda3std6ranges3__45__cpo9iter_moveE)
_ZN40_INTERNAL_d2485656_4_k_cu_b09de147_357224cuda3std6ranges3__45__cpo9iter_moveE:
	.zero		1
	.type		_ZN40_INTERNAL_d2485656_4_k_cu_b09de147_357224cuda3std3__45__cpo5beginE,@object
	.size		_ZN40_INTERNAL_d2485656_4_k_cu_b09de147_357224cuda3std3__45__cpo5beginE,(_ZN40_INTERNAL_d2485656_4_k_cu_b09de147_357224cuda3std3__442_GLOBAL__N__d2485656_4_k_cu_b09de147_357226ignoreE - _ZN40_INTERNAL_d2485656_4_k_cu_b09de147_357224cuda3std3__45__cpo5beginE)
_ZN40_INTERNAL_d2485656_4_k_cu_b09de147_357224cuda3std3__45__cpo5beginE:
	.zero		1
	.type		_ZN40_INTERNAL_d2485656_4_k_cu_b09de147_357224cuda3std3__442_GLOBAL__N__d2485656_4_k_cu_b09de147_357226ignoreE,@object
	.size		_ZN40_INTERNAL_d2485656_4_k_cu_b09de147_357224cuda3std3__442_GLOBAL__N__d2485656_4_k_cu_b09de147_357226ignoreE,(_ZN40_INTERNAL_d2485656_4_k_cu_b09de147_357224cute7productE - _ZN40_INTERNAL_d2485656_4_k_cu_b09de147_357224cuda3std3__442_GLOBAL__N__d2485656_4_k_cu_b09de147_357226ignoreE)
_ZN40_INTERNAL_d2485656_4_k_cu_b09de147_357224cuda3std3__442_GLOBAL__N__d2485656_4_k_cu_b09de147_357226ignoreE:
	.zero		1
	.type		_ZN40_INTERNAL_d2485656_4_k_cu_b09de147_357224cute7productE,@object
	.size		_ZN40_INTERNAL_d2485656_4_k_cu_b09de147_357224cute7productE,(_ZN40_INTERNAL_d2485656_4_k_cu_b09de147_357224cuda3std3__45__cpo3endE - _ZN40_INTERNAL_d2485656_4_k_cu_b09de147_357224cute7productE)
_ZN40_INTERNAL_d2485656_4_k_cu_b09de147_357224cute7productE:
	.zero		1
	.type		_ZN40_INTERNAL_d2485656_4_k_cu_b09de147_357224cuda3std3__45__cpo3endE,@object
	.size		_ZN40_INTERNAL_d2485656_4_k_cu_b09de147_357224cuda3std3__45__cpo3endE,(_ZN40_INTERNAL_d2485656_4_k_cu_b09de147_357224cuda3std3__419piecewise_constructE - _ZN40_INTERNAL_d2485656_4_k_cu_b09de147_357224cuda3std3__45__cpo3endE)
_ZN40_INTERNAL_d2485656_4_k_cu_b09de147_357224cuda3std3__45__cpo3endE:
	.zero		1
	.type		_ZN40_INTERNAL_d2485656_4_k_cu_b09de147_357224cuda3std3__419piecewise_constructE,@object
	.size		_ZN40_INTERNAL_d2485656_4_k_cu_b09de147_357224cuda3std3__419piecewise_constructE,(_ZN40_INTERNAL_d2485656_4_k_cu_b09de147_357224cuda3std3__45__cpo4cendE - _ZN40_INTERNAL_d2485656_4_k_cu_b09de147_357224cuda3std3__419piecewise_constructE)
_ZN40_INTERNAL_d2485656_4_k_cu_b09de147_357224cuda3std3__419piecewise_constructE:
	.zero		1
	.type		_ZN40_INTERNAL_d2485656_4_k_cu_b09de147_357224cuda3std3__45__cpo4cendE,@object
	.size		_ZN40_INTERNAL_d2485656_4_k_cu_b09de147_357224cuda3std3__45__cpo4cendE,(_ZN40_INTERNAL_d2485656_4_k_cu_b09de147_357224cuda3std6ranges3__45__cpo4swapE - _ZN40_INTERNAL_d2485656_4_k_cu_b09de147_357224cuda3std3__45__cpo4cendE)
_ZN40_INTERNAL_d2485656_4_k_cu_b09de147_357224cuda3std3__45__cpo4cendE:
	.zero		1
	.type		_ZN40_INTERNAL_d2485656_4_k_cu_b09de147_357224cuda3std6ranges3__45__cpo4swapE,@object
	.size		_ZN40_INTERNAL_d2485656_4_k_cu_b09de147_357224cuda3std6ranges3__45__cpo4swapE,(.L_10 - _ZN40_INTERNAL_d2485656_4_k_cu_b09de147_357224cuda3std6ranges3__45__cpo4swapE)
_ZN40_INTERNAL_d2485656_4_k_cu_b09de147_357224cuda3std6ranges3__45__cpo4swapE:
	.zero		1
.L_10:


//--------------------- .nv.constant0._ZN7cutlass13device_kernelINS_4gemm6kernel13GemmUniversalIN4cute5tupleIJiiiiEEENS1_10collective13CollectiveMmaINS1_35MainloopSm100TmaUmmaWarpSpecializedILi4ELi2ELi4ENS5_IJNS4_1CILi1EEESB_SB_EEEEENS5_IJNSA_ILi128EEENSA_ILi64EEESF_EEEfNS5_IJlSB_lEEEfNS5_IJSB_llEEENS4_8TiledMMAINS4_8MMA_AtomIJNS4_17SM100_MMA_TF32_SSINS_10tfloat32_tESM_fLi128ELi64ELNS4_4UMMA5MajorE0ELSO_1ELNSN_7ScaleInE0ELSP_0EEEEEENS4_6LayoutISC_NS5_IJNSA_ILi0EEEST_ST_EEEEENS5_IJNS4_10UnderscoreESW_SW_EEEEENS4_13SM90_TMA_LOADENS4_14ComposedLayoutINS4_7SwizzleILi3ELi4ELi3EEENS4_18smem_ptr_flag_bitsILi32EEENSS_INS5_IJNSA_ILi8EEENSA_ILi32EEEEEENS5_IJS16_SB_EEEEEEEvNS4_8identityESZ_NS10_INS11_ILi2ELi5ELi2EEES14_NSS_INS5_IJS16_NSA_ILi4EEEEEENS5_IJSB_S16_EEEEEEEvS1B_EENS_8epilogue10collective18CollectiveEpilogueINS1J_23Sm100TmaWarpSpecializedILi4ELi2ELi16ELb1ELb0EEEJSG_NS5_IJNSS_ISE_SB_EENSS_INSA_ILi16EEESB_EEEEEfSH_fSH_NS1J_6fusion15FusionCallbacksIS1N_NS1S_17LinearCombinationIffffLNS_15FloatRoundStyleE2EEESG_S1R_JEEENS4_5SM1004TMEM4LOAD26SM100_TMEM_LOAD_32dp32b16xESZ_NS10_INS11_ILi2ELi4ELi3EEES14_NSS_INS5_IJS15_S1P_EEENS5_IJS1P_SB_EEEEEEENS4_39AutoVectorizingCopyWithAssumedAlignmentILi128EEENS4_14SM90_TMA_STOREES26_S28_S28_EEEvvEEEEvNT_6ParamsE --------------------------
	.section	.nv.constant0._ZN7cutlass13device_kernelINS_4gemm6kernel13GemmUniversalIN4cute5tupleIJiiiiEEENS1_10collective13CollectiveMmaINS1_35MainloopSm100TmaUmmaWarpSpecializedILi4ELi2ELi4ENS5_IJNS4_1CILi1EEESB_SB_EEEEENS5_IJNSA_ILi128EEENSA_ILi64EEESF_EEEfNS5_IJlSB_lEEEfNS5_IJSB_llEEENS4_8TiledMMAINS4_8MMA_AtomIJNS4_17SM100_MMA_TF32_SSINS_10tfloat32_tESM_fLi128ELi64ELNS4_4UMMA5MajorE0ELSO_1ELNSN_7ScaleInE0ELSP_0EEEEEENS4_6LayoutISC_NS5_IJNSA_ILi0EEEST_ST_EEEEENS5_IJNS4_10UnderscoreESW_SW_EEEEENS4_13SM90_TMA_LOADENS4_14ComposedLayoutINS4_7SwizzleILi3ELi4ELi3EEENS4_18smem_ptr_flag_bitsILi32EEENSS_INS5_IJNSA_ILi8EEENSA_ILi32EEEEEENS5_IJS16_SB_EEEEEEEvNS4_8identityESZ_NS10_INS11_ILi2ELi5ELi2EEES14_NSS_INS5_IJS16_NSA_ILi4EEEEEENS5_IJSB_S16_EEEEEEEvS1B_EENS_8epilogue10collective18CollectiveEpilogueINS1J_23Sm100TmaWarpSpecializedILi4ELi2ELi16ELb1ELb0EEEJSG_NS5_IJNSS_ISE_SB_EENSS_INSA_ILi16EEESB_EEEEEfSH_fSH_NS1J_6fusion15FusionCallbacksIS1N_NS1S_17LinearCombinationIffffLNS_15FloatRoundStyleE2EEESG_S1R_JEEENS4_5SM1004TMEM4LOAD26SM100_TMEM_LOAD_32dp32b16xESZ_NS10_INS11_ILi2ELi4ELi3EEES14_NSS_INS5_IJS15_S1P_EEENS5_IJS1P_SB_EEEEEEENS4_39AutoVectorizingCopyWithAssumedAlignmentILi128EEENS4_14SM90_TMA_STOREES26_S28_S28_EEEvvEEEEvNT_6ParamsE,"a",@progbits
	.sectionflags	@""
	.align	4
.nv.constant0._ZN7cutlass13device_kernelINS_4gemm6kernel13GemmUniversalIN4cute5tupleIJiiiiEEENS1_10collective13CollectiveMmaINS1_35MainloopSm100TmaUmmaWarpSpecializedILi4ELi2ELi4ENS5_IJNS4_1CILi1EEESB_SB_EEEEENS5_IJNSA_ILi128EEENSA_ILi64EEESF_EEEfNS5_IJlSB_lEEEfNS5_IJSB_llEEENS4_8TiledMMAINS4_8MMA_AtomIJNS4_17SM100_MMA_TF32_SSINS_10tfloat32_tESM_fLi128ELi64ELNS4_4UMMA5MajorE0ELSO_1ELNSN_7ScaleInE0ELSP_0EEEEEENS4_6LayoutISC_NS5_IJNSA_ILi0EEEST_ST_EEEEENS5_IJNS4_10UnderscoreESW_SW_EEEEENS4_13SM90_TMA_LOADENS4_14ComposedLayoutINS4_7SwizzleILi3ELi4ELi3EEENS4_18smem_ptr_flag_bitsILi32EEENSS_INS5_IJNSA_ILi8EEENSA_ILi32EEEEEENS5_IJS16_SB_EEEEEEEvNS4_8identityESZ_NS10_INS11_ILi2ELi5ELi2EEES14_NSS_INS5_IJS16_NSA_ILi4EEEEEENS5_IJSB_S16_EEEEEEEvS1B_EENS_8epilogue10collective18CollectiveEpilogueINS1J_23Sm100TmaWarpSpecializedILi4ELi2ELi16ELb1ELb0EEEJSG_NS5_IJNSS_ISE_SB_EENSS_INSA_ILi16EEESB_EEEEEfSH_fSH_NS1J_6fusion15FusionCallbacksIS1N_NS1S_17LinearCombinationIffffLNS_15FloatRoundStyleE2EEESG_S1R_JEEENS4_5SM1004TMEM4LOAD26SM100_TMEM_LOAD_32dp32b16xESZ_NS10_INS11_ILi2ELi4ELi3EEES14_NSS_INS5_IJS15_S1P_EEENS5_IJS1P_SB_EEEEEEENS4_39AutoVectorizingCopyWithAssumedAlignmentILi128EEENS4_14SM90_TMA_STOREES26_S28_S28_EEEvvEEEEvNT_6ParamsE:
	.zero		2944


//--------------------- SYMBOLS --------------------------

	.type		.nv.reservedSmem.offset0,@object
	.size		.nv.reservedSmem.offset0,0x4
	.type		.nv.reservedSmem.cap,@object
	.size		.nv.reservedSmem.cap,0x4
	.type		__assertfail,@function
